//
// Generated by NVIDIA NVVM Compiler
//
// Compiler Build ID: CL-36424714
// Cuda compilation tools, release 13.0, V13.0.88
// Based on NVVM 20.0.0
//

.version 9.0
.target sm_100
.address_size 64

	// .globl	_Z16ComputeRhoPhiGPUiPfS_S_S_S_S_
.const .align 4 .b8 c[10240];
.global .align 4 .b8 __cudart_i2opi_f[24] = {65, 144, 67, 60, 153, 149, 98, 219, 192, 221, 52, 245, 209, 87, 39, 252, 41, 21, 68, 78, 110, 131, 249, 162};

.visible .entry _Z16ComputeRhoPhiGPUiPfS_S_S_S_S_(
	.param .u32 _Z16ComputeRhoPhiGPUiPfS_S_S_S_S__param_0,
	.param .u64 .ptr .align 1 _Z16ComputeRhoPhiGPUiPfS_S_S_S_S__param_1,
	.param .u64 .ptr .align 1 _Z16ComputeRhoPhiGPUiPfS_S_S_S_S__param_2,
	.param .u64 .ptr .align 1 _Z16ComputeRhoPhiGPUiPfS_S_S_S_S__param_3,
	.param .u64 .ptr .align 1 _Z16ComputeRhoPhiGPUiPfS_S_S_S_S__param_4,
	.param .u64 .ptr .align 1 _Z16ComputeRhoPhiGPUiPfS_S_S_S_S__param_5,
	.param .u64 .ptr .align 1 _Z16ComputeRhoPhiGPUiPfS_S_S_S_S__param_6
)
{
	.reg .pred 	%p<2>;
	.reg .b32 	%r<6>;
	.reg .b32 	%f<10>;
	.reg .b64 	%rd<20>;

	ld.param.u32 	%r2, [_Z16ComputeRhoPhiGPUiPfS_S_S_S_S__param_0];
	ld.param.u64 	%rd1, [_Z16ComputeRhoPhiGPUiPfS_S_S_S_S__param_1];
	ld.param.u64 	%rd2, [_Z16ComputeRhoPhiGPUiPfS_S_S_S_S__param_2];
	ld.param.u64 	%rd3, [_Z16ComputeRhoPhiGPUiPfS_S_S_S_S__param_3];
	ld.param.u64 	%rd4, [_Z16ComputeRhoPhiGPUiPfS_S_S_S_S__param_4];
	ld.param.u64 	%rd5, [_Z16ComputeRhoPhiGPUiPfS_S_S_S_S__param_5];
	ld.param.u64 	%rd6, [_Z16ComputeRhoPhiGPUiPfS_S_S_S_S__param_6];
	mov.u32 	%r3, %ctaid.x;
	shl.b32 	%r4, %r3, 9;
	mov.u32 	%r5, %tid.x;
	add.s32 	%r1, %r4, %r5;
	setp.ge.s32 	%p1, %r1, %r2;
	@%p1 bra 	$L__BB0_2;
	cvta.to.global.u64 	%rd7, %rd1;
	cvta.to.global.u64 	%rd8, %rd2;
	cvta.to.global.u64 	%rd9, %rd3;
	cvta.to.global.u64 	%rd10, %rd4;
	cvta.to.global.u64 	%rd11, %rd5;
	cvta.to.global.u64 	%rd12, %rd6;
	mul.wide.s32 	%rd13, %r1, 4;
	add.s64 	%rd14, %rd7, %rd13;
	ld.global.f32 	%f1, [%rd14];
	add.s64 	%rd15, %rd8, %rd13;
	ld.global.f32 	%f2, [%rd15];
	add.s64 	%rd16, %rd9, %rd13;
	ld.global.f32 	%f3, [%rd16];
	add.s64 	%rd17, %rd10, %rd13;
	ld.global.f32 	%f4, [%rd17];
	mul.f32 	%f5, %f2, %f4;
	fma.rn.f32 	%f6, %f1, %f3, %f5;
	add.s64 	%rd18, %rd11, %rd13;
	st.global.f32 	[%rd18], %f6;
	mul.f32 	%f7, %f1, %f4;
	mul.f32 	%f8, %f2, %f3;
	sub.f32 	%f9, %f7, %f8;
	add.s64 	%rd19, %rd12, %rd13;
	st.global.f32 	[%rd19], %f9;
$L__BB0_2:
	ret;

}
	// .globl	_Z13ComputeFH_GPUiiPfS_S_S_S_
.visible .entry _Z13ComputeFH_GPUiiPfS_S_S_S_(
	.param .u32 _Z13ComputeFH_GPUiiPfS_S_S_S__param_0,
	.param .u32 _Z13ComputeFH_GPUiiPfS_S_S_S__param_1,
	.param .u64 .ptr .align 1 _Z13ComputeFH_GPUiiPfS_S_S_S__param_2,
	.param .u64 .ptr .align 1 _Z13ComputeFH_GPUiiPfS_S_S_S__param_3,
	.param .u64 .ptr .align 1 _Z13ComputeFH_GPUiiPfS_S_S_S__param_4,
	.param .u64 .ptr .align 1 _Z13ComputeFH_GPUiiPfS_S_S_S__param_5,
	.param .u64 .ptr .align 1 _Z13ComputeFH_GPUiiPfS_S_S_S__param_6
)
{
	.local .align 4 .b8 	__local_depot1[28];
	.reg .b64 	%SP;
	.reg .b64 	%SPL;
	.reg .pred 	%p<127>;
	.reg .b32 	%r<577>;
	.reg .b32 	%f<452>;
	.reg .b64 	%rd<264>;
	.reg .b64 	%fd<43>;

	mov.u64 	%SPL, __local_depot1;
	ld.param.u32 	%r201, [_Z13ComputeFH_GPUiiPfS_S_S_S__param_0];
	ld.param.u32 	%r202, [_Z13ComputeFH_GPUiiPfS_S_S_S__param_1];
	ld.param.u64 	%rd78, [_Z13ComputeFH_GPUiiPfS_S_S_S__param_2];
	ld.param.u64 	%rd79, [_Z13ComputeFH_GPUiiPfS_S_S_S__param_3];
	ld.param.u64 	%rd80, [_Z13ComputeFH_GPUiiPfS_S_S_S__param_4];
	ld.param.u64 	%rd81, [_Z13ComputeFH_GPUiiPfS_S_S_S__param_5];
	ld.param.u64 	%rd82, [_Z13ComputeFH_GPUiiPfS_S_S_S__param_6];
	cvta.to.global.u64 	%rd83, %rd82;
	cvta.to.global.u64 	%rd84, %rd81;
	cvta.to.global.u64 	%rd85, %rd80;
	cvta.to.global.u64 	%rd86, %rd79;
	cvta.to.global.u64 	%rd87, %rd78;
	add.u64 	%rd1, %SPL, 0;
	add.u64 	%rd2, %SPL, 0;
	add.u64 	%rd3, %SPL, 0;
	add.u64 	%rd4, %SPL, 0;
	add.u64 	%rd5, %SPL, 0;
	add.u64 	%rd6, %SPL, 0;
	add.u64 	%rd7, %SPL, 0;
	add.u64 	%rd8, %SPL, 0;
	mov.u32 	%r204, %ctaid.x;
	shl.b32 	%r205, %r204, 8;
	mov.u32 	%r206, %tid.x;
	add.s32 	%r207, %r205, %r206;
	mul.wide.s32 	%rd96, %r207, 4;
	add.s64 	%rd97, %rd87, %rd96;
	ld.global.f32 	%f1, [%rd97];
	add.s64 	%rd98, %rd86, %rd96;
	ld.global.f32 	%f2, [%rd98];
	add.s64 	%rd99, %rd85, %rd96;
	ld.global.f32 	%f3, [%rd99];
	add.s64 	%rd9, %rd84, %rd96;
	ld.global.f32 	%f438, [%rd9];
	add.s64 	%rd10, %rd83, %rd96;
	ld.global.f32 	%f439, [%rd10];
	sub.s32 	%r1, %r201, %r202;
	setp.gt.s32 	%p1, %r1, 511;
	mov.b32 	%r542, 0;
	mov.u32 	%r541, %r202;
	@%p1 bra 	$L__BB1_53;
	shr.s32 	%r209, %r1, 31;
	shr.u32 	%r210, %r209, 30;
	add.s32 	%r211, %r1, %r210;
	and.b32  	%r212, %r211, -4;
	sub.s32 	%r2, %r1, %r212;
	setp.lt.s32 	%p2, %r2, 1;
	setp.le.s32 	%p3, %r201, %r202;
	or.pred  	%p4, %p2, %p3;
	mov.u32 	%r541, %r202;
	@%p4 bra 	$L__BB1_53;
	ld.const.f32 	%f96, [c];
	ld.const.f32 	%f97, [c+4];
	mul.f32 	%f98, %f2, %f97;
	fma.rn.f32 	%f99, %f1, %f96, %f98;
	ld.const.f32 	%f100, [c+8];
	fma.rn.f32 	%f101, %f3, %f100, %f99;
	cvt.f64.f32 	%fd1, %f101;
	mul.f64 	%fd2, %fd1, 0d401921FB54442D18;
	cvt.rn.f32.f64 	%f6, %fd2;
	mul.f32 	%f102, %f6, 0f3F22F983;
	cvt.rni.s32.f32 	%r524, %f102;
	cvt.rn.f32.s32 	%f103, %r524;
	fma.rn.f32 	%f104, %f103, 0fBFC90FDA, %f6;
	fma.rn.f32 	%f105, %f103, 0fB3A22168, %f104;
	fma.rn.f32 	%f433, %f103, 0fA7C234C5, %f105;
	abs.f32 	%f8, %f6;
	setp.ltu.f32 	%p5, %f8, 0f47CE4780;
	mov.u32 	%r520, %r524;
	mov.f32 	%f432, %f433;
	@%p5 bra 	$L__BB1_10;
	setp.neu.f32 	%p6, %f8, 0f7F800000;
	@%p6 bra 	$L__BB1_5;
	mov.f32 	%f108, 0f00000000;
	mul.rn.f32 	%f432, %f6, %f108;
	mov.b32 	%r520, 0;
	bra.uni 	$L__BB1_10;
$L__BB1_5:
	mov.b32 	%r4, %f6;
	shl.b32 	%r214, %r4, 8;
	or.b32  	%r5, %r214, -2147483648;
	mov.b64 	%rd240, 0;
	mov.b32 	%r517, 0;
	mov.u64 	%rd238, __cudart_i2opi_f;
	mov.u64 	%rd239, %rd5;
$L__BB1_6:
	.pragma "nounroll";
	ld.global.nc.u32 	%r215, [%rd238];
	mad.wide.u32 	%rd102, %r215, %r5, %rd240;
	shr.u64 	%rd240, %rd102, 32;
	st.local.u32 	[%rd239], %rd102;
	add.s32 	%r517, %r517, 1;
	add.s64 	%rd239, %rd239, 4;
	add.s64 	%rd238, %rd238, 4;
	setp.ne.s32 	%p7, %r517, 6;
	@%p7 bra 	$L__BB1_6;
	shr.u32 	%r216, %r4, 23;
	st.local.u32 	[%rd5+24], %rd240;
	and.b32  	%r8, %r216, 31;
	and.b32  	%r217, %r216, 224;
	add.s32 	%r218, %r217, -128;
	shr.u32 	%r219, %r218, 5;
	mul.wide.u32 	%rd103, %r219, 4;
	sub.s64 	%rd17, %rd5, %rd103;
	ld.local.u32 	%r518, [%rd17+24];
	ld.local.u32 	%r519, [%rd17+20];
	setp.eq.s32 	%p8, %r8, 0;
	@%p8 bra 	$L__BB1_9;
	shf.l.wrap.b32 	%r518, %r519, %r518, %r8;
	ld.local.u32 	%r220, [%rd17+16];
	shf.l.wrap.b32 	%r519, %r220, %r519, %r8;
$L__BB1_9:
	shr.u32 	%r221, %r518, 30;
	shf.l.wrap.b32 	%r222, %r519, %r518, 2;
	shl.b32 	%r223, %r519, 2;
	shr.u32 	%r224, %r222, 31;
	add.s32 	%r225, %r224, %r221;
	neg.s32 	%r226, %r225;
	setp.lt.s32 	%p9, %r4, 0;
	selp.b32 	%r520, %r226, %r225, %p9;
	xor.b32  	%r227, %r222, %r4;
	shr.s32 	%r228, %r222, 31;
	xor.b32  	%r229, %r228, %r222;
	xor.b32  	%r230, %r228, %r223;
	cvt.u64.u32 	%rd104, %r229;
	shl.b64 	%rd105, %rd104, 32;
	cvt.u64.u32 	%rd106, %r230;
	or.b64  	%rd107, %rd105, %rd106;
	cvt.rn.f64.s64 	%fd3, %rd107;
	mul.f64 	%fd4, %fd3, 0d3BF921FB54442D19;
	cvt.rn.f32.f64 	%f106, %fd4;
	neg.f32 	%f107, %f106;
	setp.lt.s32 	%p10, %r227, 0;
	selp.f32 	%f432, %f107, %f106, %p10;
$L__BB1_10:
	setp.ltu.f32 	%p11, %f8, 0f47CE4780;
	add.s32 	%r232, %r520, 1;
	mul.rn.f32 	%f109, %f432, %f432;
	and.b32  	%r233, %r520, 1;
	setp.eq.b32 	%p12, %r233, 1;
	selp.f32 	%f110, %f432, 0f3F800000, %p12;
	fma.rn.f32 	%f111, %f109, %f110, 0f00000000;
	fma.rn.f32 	%f112, %f109, 0f37CBAC00, 0fBAB607ED;
	selp.f32 	%f113, 0fB94D4153, %f112, %p12;
	selp.f32 	%f114, 0f3C0885E4, 0f3D2AAABB, %p12;
	fma.rn.f32 	%f115, %f113, %f109, %f114;
	selp.f32 	%f116, 0fBE2AAAA8, 0fBEFFFFFF, %p12;
	fma.rn.f32 	%f117, %f115, %f109, %f116;
	fma.rn.f32 	%f118, %f117, %f111, %f110;
	and.b32  	%r234, %r232, 2;
	setp.eq.s32 	%p13, %r234, 0;
	mov.f32 	%f119, 0f00000000;
	sub.f32 	%f120, %f119, %f118;
	selp.f32 	%f12, %f118, %f120, %p13;
	@%p11 bra 	$L__BB1_18;
	setp.neu.f32 	%p14, %f8, 0f7F800000;
	@%p14 bra 	$L__BB1_13;
	mov.f32 	%f123, 0f00000000;
	mul.rn.f32 	%f433, %f6, %f123;
	mov.b32 	%r524, 0;
	bra.uni 	$L__BB1_18;
$L__BB1_13:
	mov.b32 	%r17, %f6;
	shl.b32 	%r236, %r17, 8;
	or.b32  	%r18, %r236, -2147483648;
	mov.b64 	%rd243, 0;
	mov.b32 	%r521, 0;
	mov.u64 	%rd241, __cudart_i2opi_f;
	mov.u64 	%rd242, %rd4;
$L__BB1_14:
	.pragma "nounroll";
	ld.global.nc.u32 	%r237, [%rd241];
	mad.wide.u32 	%rd110, %r237, %r18, %rd243;
	shr.u64 	%rd243, %rd110, 32;
	st.local.u32 	[%rd242], %rd110;
	add.s32 	%r521, %r521, 1;
	add.s64 	%rd242, %rd242, 4;
	add.s64 	%rd241, %rd241, 4;
	setp.ne.s32 	%p15, %r521, 6;
	@%p15 bra 	$L__BB1_14;
	shr.u32 	%r238, %r17, 23;
	st.local.u32 	[%rd4+24], %rd243;
	and.b32  	%r21, %r238, 31;
	and.b32  	%r239, %r238, 224;
	add.s32 	%r240, %r239, -128;
	shr.u32 	%r241, %r240, 5;
	mul.wide.u32 	%rd111, %r241, 4;
	sub.s64 	%rd24, %rd4, %rd111;
	ld.local.u32 	%r522, [%rd24+24];
	ld.local.u32 	%r523, [%rd24+20];
	setp.eq.s32 	%p16, %r21, 0;
	@%p16 bra 	$L__BB1_17;
	shf.l.wrap.b32 	%r522, %r523, %r522, %r21;
	ld.local.u32 	%r242, [%rd24+16];
	shf.l.wrap.b32 	%r523, %r242, %r523, %r21;
$L__BB1_17:
	shr.u32 	%r243, %r522, 30;
	shf.l.wrap.b32 	%r244, %r523, %r522, 2;
	shl.b32 	%r245, %r523, 2;
	shr.u32 	%r246, %r244, 31;
	add.s32 	%r247, %r246, %r243;
	neg.s32 	%r248, %r247;
	setp.lt.s32 	%p17, %r17, 0;
	selp.b32 	%r524, %r248, %r247, %p17;
	xor.b32  	%r249, %r244, %r17;
	shr.s32 	%r250, %r244, 31;
	xor.b32  	%r251, %r250, %r244;
	xor.b32  	%r252, %r250, %r245;
	cvt.u64.u32 	%rd112, %r251;
	shl.b64 	%rd113, %rd112, 32;
	cvt.u64.u32 	%rd114, %r252;
	or.b64  	%rd115, %rd113, %rd114;
	cvt.rn.f64.s64 	%fd5, %rd115;
	mul.f64 	%fd6, %fd5, 0d3BF921FB54442D19;
	cvt.rn.f32.f64 	%f121, %fd6;
	neg.f32 	%f122, %f121;
	setp.lt.s32 	%p18, %r249, 0;
	selp.f32 	%f433, %f122, %f121, %p18;
$L__BB1_18:
	mul.rn.f32 	%f124, %f433, %f433;
	and.b32  	%r255, %r524, 1;
	setp.eq.b32 	%p19, %r255, 1;
	selp.f32 	%f125, 0f3F800000, %f433, %p19;
	fma.rn.f32 	%f126, %f124, %f125, 0f00000000;
	fma.rn.f32 	%f127, %f124, 0f37CBAC00, 0fBAB607ED;
	selp.f32 	%f128, %f127, 0fB94D4153, %p19;
	selp.f32 	%f129, 0f3D2AAABB, 0f3C0885E4, %p19;
	fma.rn.f32 	%f130, %f128, %f124, %f129;
	selp.f32 	%f131, 0fBEFFFFFF, 0fBE2AAAA8, %p19;
	fma.rn.f32 	%f132, %f130, %f124, %f131;
	fma.rn.f32 	%f133, %f132, %f126, %f125;
	and.b32  	%r256, %r524, 2;
	setp.eq.s32 	%p20, %r256, 0;
	mov.f32 	%f134, 0f00000000;
	sub.f32 	%f135, %f134, %f133;
	selp.f32 	%f136, %f133, %f135, %p20;
	ld.const.f32 	%f137, [c+12];
	mul.f32 	%f138, %f12, %f137;
	ld.const.f32 	%f139, [c+16];
	mul.f32 	%f140, %f139, %f136;
	sub.f32 	%f141, %f138, %f140;
	add.f32 	%f438, %f438, %f141;
	mul.f32 	%f142, %f137, %f136;
	fma.rn.f32 	%f143, %f12, %f139, %f142;
	add.f32 	%f439, %f439, %f143;
	add.s32 	%r541, %r202, 1;
	setp.lt.u32 	%p21, %r2, 2;
	setp.ge.s32 	%p22, %r541, %r201;
	mov.b32 	%r542, 1;
	or.pred  	%p23, %p21, %p22;
	@%p23 bra 	$L__BB1_53;
	ld.const.f32 	%f144, [c+20];
	ld.const.f32 	%f145, [c+24];
	mul.f32 	%f146, %f2, %f145;
	fma.rn.f32 	%f147, %f1, %f144, %f146;
	ld.const.f32 	%f148, [c+28];
	fma.rn.f32 	%f149, %f3, %f148, %f147;
	cvt.f64.f32 	%fd7, %f149;
	mul.f64 	%fd8, %fd7, 0d401921FB54442D18;
	cvt.rn.f32.f64 	%f18, %fd8;
	mul.f32 	%f150, %f18, 0f3F22F983;
	cvt.rni.s32.f32 	%r532, %f150;
	cvt.rn.f32.s32 	%f151, %r532;
	fma.rn.f32 	%f152, %f151, 0fBFC90FDA, %f18;
	fma.rn.f32 	%f153, %f151, 0fB3A22168, %f152;
	fma.rn.f32 	%f435, %f151, 0fA7C234C5, %f153;
	abs.f32 	%f20, %f18;
	setp.ltu.f32 	%p24, %f20, 0f47CE4780;
	mov.u32 	%r528, %r532;
	mov.f32 	%f434, %f435;
	@%p24 bra 	$L__BB1_27;
	setp.eq.f32 	%p25, %f20, 0f7F800000;
	@%p25 bra 	$L__BB1_26;
	mov.b32 	%r32, %f18;
	shl.b32 	%r258, %r32, 8;
	or.b32  	%r33, %r258, -2147483648;
	mov.b64 	%rd246, 0;
	mov.b32 	%r525, 0;
	mov.u64 	%rd244, __cudart_i2opi_f;
	mov.u64 	%rd245, %rd5;
$L__BB1_22:
	.pragma "nounroll";
	ld.global.nc.u32 	%r259, [%rd244];
	mad.wide.u32 	%rd118, %r259, %r33, %rd246;
	shr.u64 	%rd246, %rd118, 32;
	st.local.u32 	[%rd245], %rd118;
	add.s32 	%r525, %r525, 1;
	add.s64 	%rd245, %rd245, 4;
	add.s64 	%rd244, %rd244, 4;
	setp.ne.s32 	%p26, %r525, 6;
	@%p26 bra 	$L__BB1_22;
	shr.u32 	%r260, %r32, 23;
	st.local.u32 	[%rd5+24], %rd246;
	and.b32  	%r36, %r260, 31;
	and.b32  	%r261, %r260, 224;
	add.s32 	%r262, %r261, -128;
	shr.u32 	%r263, %r262, 5;
	mul.wide.u32 	%rd119, %r263, 4;
	sub.s64 	%rd31, %rd5, %rd119;
	ld.local.u32 	%r526, [%rd31+24];
	ld.local.u32 	%r527, [%rd31+20];
	setp.eq.s32 	%p27, %r36, 0;
	@%p27 bra 	$L__BB1_25;
	shf.l.wrap.b32 	%r526, %r527, %r526, %r36;
	ld.local.u32 	%r264, [%rd31+16];
	shf.l.wrap.b32 	%r527, %r264, %r527, %r36;
$L__BB1_25:
	shr.u32 	%r265, %r526, 30;
	shf.l.wrap.b32 	%r266, %r527, %r526, 2;
	shl.b32 	%r267, %r527, 2;
	shr.u32 	%r268, %r266, 31;
	add.s32 	%r269, %r268, %r265;
	neg.s32 	%r270, %r269;
	setp.lt.s32 	%p28, %r32, 0;
	selp.b32 	%r528, %r270, %r269, %p28;
	xor.b32  	%r271, %r266, %r32;
	shr.s32 	%r272, %r266, 31;
	xor.b32  	%r273, %r272, %r266;
	xor.b32  	%r274, %r272, %r267;
	cvt.u64.u32 	%rd120, %r273;
	shl.b64 	%rd121, %rd120, 32;
	cvt.u64.u32 	%rd122, %r274;
	or.b64  	%rd123, %rd121, %rd122;
	cvt.rn.f64.s64 	%fd9, %rd123;
	mul.f64 	%fd10, %fd9, 0d3BF921FB54442D19;
	cvt.rn.f32.f64 	%f154, %fd10;
	neg.f32 	%f155, %f154;
	setp.lt.s32 	%p29, %r271, 0;
	selp.f32 	%f434, %f155, %f154, %p29;
	bra.uni 	$L__BB1_27;
$L__BB1_26:
	mov.f32 	%f156, 0f00000000;
	mul.rn.f32 	%f434, %f18, %f156;
	mov.b32 	%r528, 0;
$L__BB1_27:
	setp.ltu.f32 	%p30, %f20, 0f47CE4780;
	add.s32 	%r276, %r528, 1;
	mul.rn.f32 	%f157, %f434, %f434;
	and.b32  	%r277, %r528, 1;
	setp.eq.b32 	%p31, %r277, 1;
	selp.f32 	%f158, %f434, 0f3F800000, %p31;
	fma.rn.f32 	%f159, %f157, %f158, 0f00000000;
	fma.rn.f32 	%f160, %f157, 0f37CBAC00, 0fBAB607ED;
	selp.f32 	%f161, 0fB94D4153, %f160, %p31;
	selp.f32 	%f162, 0f3C0885E4, 0f3D2AAABB, %p31;
	fma.rn.f32 	%f163, %f161, %f157, %f162;
	selp.f32 	%f164, 0fBE2AAAA8, 0fBEFFFFFF, %p31;
	fma.rn.f32 	%f165, %f163, %f157, %f164;
	fma.rn.f32 	%f166, %f165, %f159, %f158;
	and.b32  	%r278, %r276, 2;
	setp.eq.s32 	%p32, %r278, 0;
	mov.f32 	%f167, 0f00000000;
	sub.f32 	%f168, %f167, %f166;
	selp.f32 	%f24, %f166, %f168, %p32;
	@%p30 bra 	$L__BB1_35;
	setp.eq.f32 	%p33, %f20, 0f7F800000;
	@%p33 bra 	$L__BB1_34;
	mov.b32 	%r45, %f18;
	shl.b32 	%r280, %r45, 8;
	or.b32  	%r46, %r280, -2147483648;
	mov.b64 	%rd249, 0;
	mov.b32 	%r529, 0;
	mov.u64 	%rd247, __cudart_i2opi_f;
	mov.u64 	%rd248, %rd4;
$L__BB1_30:
	.pragma "nounroll";
	ld.global.nc.u32 	%r281, [%rd247];
	mad.wide.u32 	%rd126, %r281, %r46, %rd249;
	shr.u64 	%rd249, %rd126, 32;
	st.local.u32 	[%rd248], %rd126;
	add.s32 	%r529, %r529, 1;
	add.s64 	%rd248, %rd248, 4;
	add.s64 	%rd247, %rd247, 4;
	setp.ne.s32 	%p34, %r529, 6;
	@%p34 bra 	$L__BB1_30;
	shr.u32 	%r282, %r45, 23;
	st.local.u32 	[%rd4+24], %rd249;
	and.b32  	%r49, %r282, 31;
	and.b32  	%r283, %r282, 224;
	add.s32 	%r284, %r283, -128;
	shr.u32 	%r285, %r284, 5;
	mul.wide.u32 	%rd127, %r285, 4;
	sub.s64 	%rd38, %rd4, %rd127;
	ld.local.u32 	%r530, [%rd38+24];
	ld.local.u32 	%r531, [%rd38+20];
	setp.eq.s32 	%p35, %r49, 0;
	@%p35 bra 	$L__BB1_33;
	shf.l.wrap.b32 	%r530, %r531, %r530, %r49;
	ld.local.u32 	%r286, [%rd38+16];
	shf.l.wrap.b32 	%r531, %r286, %r531, %r49;
$L__BB1_33:
	shr.u32 	%r287, %r530, 30;
	shf.l.wrap.b32 	%r288, %r531, %r530, 2;
	shl.b32 	%r289, %r531, 2;
	shr.u32 	%r290, %r288, 31;
	add.s32 	%r291, %r290, %r287;
	neg.s32 	%r292, %r291;
	setp.lt.s32 	%p36, %r45, 0;
	selp.b32 	%r532, %r292, %r291, %p36;
	xor.b32  	%r293, %r288, %r45;
	shr.s32 	%r294, %r288, 31;
	xor.b32  	%r295, %r294, %r288;
	xor.b32  	%r296, %r294, %r289;
	cvt.u64.u32 	%rd128, %r295;
	shl.b64 	%rd129, %rd128, 32;
	cvt.u64.u32 	%rd130, %r296;
	or.b64  	%rd131, %rd129, %rd130;
	cvt.rn.f64.s64 	%fd11, %rd131;
	mul.f64 	%fd12, %fd11, 0d3BF921FB54442D19;
	cvt.rn.f32.f64 	%f169, %fd12;
	neg.f32 	%f170, %f169;
	setp.lt.s32 	%p37, %r293, 0;
	selp.f32 	%f435, %f170, %f169, %p37;
	bra.uni 	$L__BB1_35;
$L__BB1_34:
	mov.f32 	%f171, 0f00000000;
	mul.rn.f32 	%f435, %f18, %f171;
	mov.b32 	%r532, 0;
$L__BB1_35:
	mul.rn.f32 	%f172, %f435, %f435;
	and.b32  	%r299, %r532, 1;
	setp.eq.b32 	%p38, %r299, 1;
	selp.f32 	%f173, 0f3F800000, %f435, %p38;
	fma.rn.f32 	%f174, %f172, %f173, 0f00000000;
	fma.rn.f32 	%f175, %f172, 0f37CBAC00, 0fBAB607ED;
	selp.f32 	%f176, %f175, 0fB94D4153, %p38;
	selp.f32 	%f177, 0f3D2AAABB, 0f3C0885E4, %p38;
	fma.rn.f32 	%f178, %f176, %f172, %f177;
	selp.f32 	%f179, 0fBEFFFFFF, 0fBE2AAAA8, %p38;
	fma.rn.f32 	%f180, %f178, %f172, %f179;
	fma.rn.f32 	%f181, %f180, %f174, %f173;
	and.b32  	%r300, %r532, 2;
	setp.eq.s32 	%p39, %r300, 0;
	mov.f32 	%f182, 0f00000000;
	sub.f32 	%f183, %f182, %f181;
	selp.f32 	%f184, %f181, %f183, %p39;
	ld.const.f32 	%f185, [c+32];
	mul.f32 	%f186, %f24, %f185;
	ld.const.f32 	%f187, [c+36];
	mul.f32 	%f188, %f187, %f184;
	sub.f32 	%f189, %f186, %f188;
	add.f32 	%f438, %f438, %f189;
	mul.f32 	%f190, %f185, %f184;
	fma.rn.f32 	%f191, %f24, %f187, %f190;
	add.f32 	%f439, %f439, %f191;
	add.s32 	%r541, %r202, 2;
	setp.lt.u32 	%p40, %r2, 3;
	setp.ge.s32 	%p41, %r541, %r201;
	mov.b32 	%r542, 2;
	or.pred  	%p42, %p40, %p41;
	@%p42 bra 	$L__BB1_53;
	ld.const.f32 	%f192, [c+40];
	ld.const.f32 	%f193, [c+44];
	mul.f32 	%f194, %f2, %f193;
	fma.rn.f32 	%f195, %f1, %f192, %f194;
	ld.const.f32 	%f196, [c+48];
	fma.rn.f32 	%f197, %f3, %f196, %f195;
	cvt.f64.f32 	%fd13, %f197;
	mul.f64 	%fd14, %fd13, 0d401921FB54442D18;
	cvt.rn.f32.f64 	%f30, %fd14;
	mul.f32 	%f198, %f30, 0f3F22F983;
	cvt.rni.s32.f32 	%r540, %f198;
	cvt.rn.f32.s32 	%f199, %r540;
	fma.rn.f32 	%f200, %f199, 0fBFC90FDA, %f30;
	fma.rn.f32 	%f201, %f199, 0fB3A22168, %f200;
	fma.rn.f32 	%f437, %f199, 0fA7C234C5, %f201;
	abs.f32 	%f32, %f30;
	setp.ltu.f32 	%p43, %f32, 0f47CE4780;
	mov.u32 	%r536, %r540;
	mov.f32 	%f436, %f437;
	@%p43 bra 	$L__BB1_44;
	setp.eq.f32 	%p44, %f32, 0f7F800000;
	@%p44 bra 	$L__BB1_43;
	mov.b32 	%r60, %f30;
	shl.b32 	%r302, %r60, 8;
	or.b32  	%r61, %r302, -2147483648;
	mov.b64 	%rd252, 0;
	mov.b32 	%r533, 0;
	mov.u64 	%rd250, __cudart_i2opi_f;
	mov.u64 	%rd251, %rd5;
$L__BB1_39:
	.pragma "nounroll";
	ld.global.nc.u32 	%r303, [%rd250];
	mad.wide.u32 	%rd134, %r303, %r61, %rd252;
	shr.u64 	%rd252, %rd134, 32;
	st.local.u32 	[%rd251], %rd134;
	add.s32 	%r533, %r533, 1;
	add.s64 	%rd251, %rd251, 4;
	add.s64 	%rd250, %rd250, 4;
	setp.ne.s32 	%p45, %r533, 6;
	@%p45 bra 	$L__BB1_39;
	shr.u32 	%r304, %r60, 23;
	st.local.u32 	[%rd5+24], %rd252;
	and.b32  	%r64, %r304, 31;
	and.b32  	%r305, %r304, 224;
	add.s32 	%r306, %r305, -128;
	shr.u32 	%r307, %r306, 5;
	mul.wide.u32 	%rd135, %r307, 4;
	sub.s64 	%rd45, %rd5, %rd135;
	ld.local.u32 	%r534, [%rd45+24];
	ld.local.u32 	%r535, [%rd45+20];
	setp.eq.s32 	%p46, %r64, 0;
	@%p46 bra 	$L__BB1_42;
	shf.l.wrap.b32 	%r534, %r535, %r534, %r64;
	ld.local.u32 	%r308, [%rd45+16];
	shf.l.wrap.b32 	%r535, %r308, %r535, %r64;
$L__BB1_42:
	shr.u32 	%r309, %r534, 30;
	shf.l.wrap.b32 	%r310, %r535, %r534, 2;
	shl.b32 	%r311, %r535, 2;
	shr.u32 	%r312, %r310, 31;
	add.s32 	%r313, %r312, %r309;
	neg.s32 	%r314, %r313;
	setp.lt.s32 	%p47, %r60, 0;
	selp.b32 	%r536, %r314, %r313, %p47;
	xor.b32  	%r315, %r310, %r60;
	shr.s32 	%r316, %r310, 31;
	xor.b32  	%r317, %r316, %r310;
	xor.b32  	%r318, %r316, %r311;
	cvt.u64.u32 	%rd136, %r317;
	shl.b64 	%rd137, %rd136, 32;
	cvt.u64.u32 	%rd138, %r318;
	or.b64  	%rd139, %rd137, %rd138;
	cvt.rn.f64.s64 	%fd15, %rd139;
	mul.f64 	%fd16, %fd15, 0d3BF921FB54442D19;
	cvt.rn.f32.f64 	%f202, %fd16;
	neg.f32 	%f203, %f202;
	setp.lt.s32 	%p48, %r315, 0;
	selp.f32 	%f436, %f203, %f202, %p48;
	bra.uni 	$L__BB1_44;
$L__BB1_43:
	mov.f32 	%f204, 0f00000000;
	mul.rn.f32 	%f436, %f30, %f204;
	mov.b32 	%r536, 0;
$L__BB1_44:
	setp.ltu.f32 	%p49, %f32, 0f47CE4780;
	add.s32 	%r320, %r536, 1;
	mul.rn.f32 	%f205, %f436, %f436;
	and.b32  	%r321, %r536, 1;
	setp.eq.b32 	%p50, %r321, 1;
	selp.f32 	%f206, %f436, 0f3F800000, %p50;
	fma.rn.f32 	%f207, %f205, %f206, 0f00000000;
	fma.rn.f32 	%f208, %f205, 0f37CBAC00, 0fBAB607ED;
	selp.f32 	%f209, 0fB94D4153, %f208, %p50;
	selp.f32 	%f210, 0f3C0885E4, 0f3D2AAABB, %p50;
	fma.rn.f32 	%f211, %f209, %f205, %f210;
	selp.f32 	%f212, 0fBE2AAAA8, 0fBEFFFFFF, %p50;
	fma.rn.f32 	%f213, %f211, %f205, %f212;
	fma.rn.f32 	%f214, %f213, %f207, %f206;
	and.b32  	%r322, %r320, 2;
	setp.eq.s32 	%p51, %r322, 0;
	mov.f32 	%f215, 0f00000000;
	sub.f32 	%f216, %f215, %f214;
	selp.f32 	%f36, %f214, %f216, %p51;
	@%p49 bra 	$L__BB1_52;
	setp.eq.f32 	%p52, %f32, 0f7F800000;
	@%p52 bra 	$L__BB1_51;
	mov.b32 	%r73, %f30;
	shl.b32 	%r324, %r73, 8;
	or.b32  	%r74, %r324, -2147483648;
	mov.b64 	%rd253, 0;
	mov.b32 	%r537, 0;
	mov.u64 	%rd142, __cudart_i2opi_f;
$L__BB1_47:
	.pragma "nounroll";
	mul.wide.u32 	%rd141, %r537, 4;
	add.s64 	%rd143, %rd142, %rd141;
	ld.global.nc.u32 	%r325, [%rd143];
	mad.wide.u32 	%rd144, %r325, %r74, %rd253;
	shr.u64 	%rd253, %rd144, 32;
	add.s64 	%rd145, %rd4, %rd141;
	st.local.u32 	[%rd145], %rd144;
	add.s32 	%r537, %r537, 1;
	setp.ne.s32 	%p53, %r537, 6;
	@%p53 bra 	$L__BB1_47;
	shr.u32 	%r326, %r73, 23;
	st.local.u32 	[%rd4+24], %rd253;
	and.b32  	%r77, %r326, 31;
	and.b32  	%r327, %r326, 224;
	add.s32 	%r328, %r327, -128;
	shr.u32 	%r329, %r328, 5;
	mul.wide.u32 	%rd146, %r329, 4;
	sub.s64 	%rd48, %rd4, %rd146;
	ld.local.u32 	%r538, [%rd48+24];
	ld.local.u32 	%r539, [%rd48+20];
	setp.eq.s32 	%p54, %r77, 0;
	@%p54 bra 	$L__BB1_50;
	shf.l.wrap.b32 	%r538, %r539, %r538, %r77;
	ld.local.u32 	%r330, [%rd48+16];
	shf.l.wrap.b32 	%r539, %r330, %r539, %r77;
$L__BB1_50:
	shr.u32 	%r331, %r538, 30;
	shf.l.wrap.b32 	%r332, %r539, %r538, 2;
	shl.b32 	%r333, %r539, 2;
	shr.u32 	%r334, %r332, 31;
	add.s32 	%r335, %r334, %r331;
	neg.s32 	%r336, %r335;
	setp.lt.s32 	%p55, %r73, 0;
	selp.b32 	%r540, %r336, %r335, %p55;
	xor.b32  	%r337, %r332, %r73;
	shr.s32 	%r338, %r332, 31;
	xor.b32  	%r339, %r338, %r332;
	xor.b32  	%r340, %r338, %r333;
	cvt.u64.u32 	%rd147, %r339;
	shl.b64 	%rd148, %rd147, 32;
	cvt.u64.u32 	%rd149, %r340;
	or.b64  	%rd150, %rd148, %rd149;
	cvt.rn.f64.s64 	%fd17, %rd150;
	mul.f64 	%fd18, %fd17, 0d3BF921FB54442D19;
	cvt.rn.f32.f64 	%f217, %fd18;
	neg.f32 	%f218, %f217;
	setp.lt.s32 	%p56, %r337, 0;
	selp.f32 	%f437, %f218, %f217, %p56;
	bra.uni 	$L__BB1_52;
$L__BB1_51:
	mov.f32 	%f219, 0f00000000;
	mul.rn.f32 	%f437, %f30, %f219;
	mov.b32 	%r540, 0;
$L__BB1_52:
	mul.rn.f32 	%f220, %f437, %f437;
	and.b32  	%r343, %r540, 1;
	setp.eq.b32 	%p57, %r343, 1;
	selp.f32 	%f221, 0f3F800000, %f437, %p57;
	fma.rn.f32 	%f222, %f220, %f221, 0f00000000;
	fma.rn.f32 	%f223, %f220, 0f37CBAC00, 0fBAB607ED;
	selp.f32 	%f224, %f223, 0fB94D4153, %p57;
	selp.f32 	%f225, 0f3D2AAABB, 0f3C0885E4, %p57;
	fma.rn.f32 	%f226, %f224, %f220, %f225;
	selp.f32 	%f227, 0fBEFFFFFF, 0fBE2AAAA8, %p57;
	fma.rn.f32 	%f228, %f226, %f220, %f227;
	fma.rn.f32 	%f229, %f228, %f222, %f221;
	and.b32  	%r344, %r540, 2;
	setp.eq.s32 	%p58, %r344, 0;
	mov.f32 	%f230, 0f00000000;
	sub.f32 	%f231, %f230, %f229;
	selp.f32 	%f232, %f229, %f231, %p58;
	ld.const.f32 	%f233, [c+52];
	mul.f32 	%f234, %f36, %f233;
	ld.const.f32 	%f235, [c+56];
	mul.f32 	%f236, %f235, %f232;
	sub.f32 	%f237, %f234, %f236;
	add.f32 	%f438, %f438, %f237;
	mul.f32 	%f238, %f233, %f232;
	fma.rn.f32 	%f239, %f36, %f235, %f238;
	add.f32 	%f439, %f439, %f239;
	add.s32 	%r541, %r202, 3;
	mov.b32 	%r542, 3;
$L__BB1_53:
	setp.ge.s32 	%p59, %r541, %r201;
	@%p59 bra 	$L__BB1_120;
	mov.u64 	%rd152, c;
	mov.u64 	%rd229, __cudart_i2opi_f;
$L__BB1_55:
	mov.u32 	%r89, %r542;
	mul.wide.u32 	%rd151, %r89, 20;
	add.s64 	%rd49, %rd152, %rd151;
	ld.const.f32 	%f240, [%rd49];
	ld.const.f32 	%f241, [%rd49+4];
	mul.f32 	%f242, %f2, %f241;
	fma.rn.f32 	%f243, %f1, %f240, %f242;
	ld.const.f32 	%f244, [%rd49+8];
	fma.rn.f32 	%f245, %f3, %f244, %f243;
	cvt.f64.f32 	%fd19, %f245;
	mul.f64 	%fd20, %fd19, 0d401921FB54442D18;
	cvt.rn.f32.f64 	%f46, %fd20;
	mul.f32 	%f246, %f46, 0f3F22F983;
	cvt.rni.s32.f32 	%r552, %f246;
	cvt.rn.f32.s32 	%f247, %r552;
	fma.rn.f32 	%f248, %f247, 0fBFC90FDA, %f46;
	fma.rn.f32 	%f249, %f247, 0fB3A22168, %f248;
	fma.rn.f32 	%f443, %f247, 0fA7C234C5, %f249;
	abs.f32 	%f48, %f46;
	setp.ltu.f32 	%p60, %f48, 0f47CE4780;
	mov.u32 	%r548, %r552;
	mov.f32 	%f442, %f443;
	@%p60 bra 	$L__BB1_63;
	setp.neu.f32 	%p61, %f48, 0f7F800000;
	@%p61 bra 	$L__BB1_58;
	mov.f32 	%f252, 0f00000000;
	mul.rn.f32 	%f442, %f46, %f252;
	mov.b32 	%r548, 0;
	bra.uni 	$L__BB1_63;
$L__BB1_58:
	mov.b32 	%r92, %f46;
	shl.b32 	%r346, %r92, 8;
	or.b32  	%r93, %r346, -2147483648;
	mov.b64 	%rd256, 0;
	mov.b32 	%r545, 0;
	mov.u64 	%rd254, __cudart_i2opi_f;
	mov.u64 	%rd255, %rd8;
$L__BB1_59:
	.pragma "nounroll";
	ld.global.nc.u32 	%r347, [%rd254];
	mad.wide.u32 	%rd155, %r347, %r93, %rd256;
	shr.u64 	%rd256, %rd155, 32;
	st.local.u32 	[%rd255], %rd155;
	add.s32 	%r545, %r545, 1;
	add.s64 	%rd255, %rd255, 4;
	add.s64 	%rd254, %rd254, 4;
	setp.ne.s32 	%p62, %r545, 6;
	@%p62 bra 	$L__BB1_59;
	shr.u32 	%r348, %r92, 23;
	st.local.u32 	[%rd8+24], %rd256;
	and.b32  	%r96, %r348, 31;
	and.b32  	%r349, %r348, 224;
	add.s32 	%r350, %r349, -128;
	shr.u32 	%r351, %r350, 5;
	mul.wide.u32 	%rd156, %r351, 4;
	sub.s64 	%rd56, %rd8, %rd156;
	ld.local.u32 	%r546, [%rd56+24];
	ld.local.u32 	%r547, [%rd56+20];
	setp.eq.s32 	%p63, %r96, 0;
	@%p63 bra 	$L__BB1_62;
	shf.l.wrap.b32 	%r546, %r547, %r546, %r96;
	ld.local.u32 	%r352, [%rd56+16];
	shf.l.wrap.b32 	%r547, %r352, %r547, %r96;
$L__BB1_62:
	shr.u32 	%r353, %r546, 30;
	shf.l.wrap.b32 	%r354, %r547, %r546, 2;
	shl.b32 	%r355, %r547, 2;
	shr.u32 	%r356, %r354, 31;
	add.s32 	%r357, %r356, %r353;
	neg.s32 	%r358, %r357;
	setp.lt.s32 	%p64, %r92, 0;
	selp.b32 	%r548, %r358, %r357, %p64;
	xor.b32  	%r359, %r354, %r92;
	shr.s32 	%r360, %r354, 31;
	xor.b32  	%r361, %r360, %r354;
	xor.b32  	%r362, %r360, %r355;
	cvt.u64.u32 	%rd157, %r361;
	shl.b64 	%rd158, %rd157, 32;
	cvt.u64.u32 	%rd159, %r362;
	or.b64  	%rd160, %rd158, %rd159;
	cvt.rn.f64.s64 	%fd21, %rd160;
	mul.f64 	%fd22, %fd21, 0d3BF921FB54442D19;
	cvt.rn.f32.f64 	%f250, %fd22;
	neg.f32 	%f251, %f250;
	setp.lt.s32 	%p65, %r359, 0;
	selp.f32 	%f442, %f251, %f250, %p65;
$L__BB1_63:
	setp.ltu.f32 	%p66, %f48, 0f47CE4780;
	add.s32 	%r364, %r548, 1;
	mul.rn.f32 	%f253, %f442, %f442;
	and.b32  	%r365, %r548, 1;
	setp.eq.b32 	%p67, %r365, 1;
	selp.f32 	%f254, %f442, 0f3F800000, %p67;
	fma.rn.f32 	%f255, %f253, %f254, 0f00000000;
	fma.rn.f32 	%f256, %f253, 0f37CBAC00, 0fBAB607ED;
	selp.f32 	%f257, 0fB94D4153, %f256, %p67;
	selp.f32 	%f258, 0f3C0885E4, 0f3D2AAABB, %p67;
	fma.rn.f32 	%f259, %f257, %f253, %f258;
	selp.f32 	%f260, 0fBE2AAAA8, 0fBEFFFFFF, %p67;
	fma.rn.f32 	%f261, %f259, %f253, %f260;
	fma.rn.f32 	%f262, %f261, %f255, %f254;
	and.b32  	%r366, %r364, 2;
	setp.eq.s32 	%p68, %r366, 0;
	mov.f32 	%f263, 0f00000000;
	sub.f32 	%f264, %f263, %f262;
	selp.f32 	%f52, %f262, %f264, %p68;
	@%p66 bra 	$L__BB1_71;
	setp.neu.f32 	%p69, %f48, 0f7F800000;
	@%p69 bra 	$L__BB1_66;
	mov.f32 	%f267, 0f00000000;
	mul.rn.f32 	%f443, %f46, %f267;
	mov.b32 	%r552, 0;
	bra.uni 	$L__BB1_71;
$L__BB1_66:
	mov.b32 	%r105, %f46;
	shl.b32 	%r368, %r105, 8;
	or.b32  	%r106, %r368, -2147483648;
	mov.b64 	%rd257, 0;
	mov.b32 	%r549, 0;
$L__BB1_67:
	.pragma "nounroll";
	mul.wide.u32 	%rd162, %r549, 4;
	mov.u64 	%rd163, __cudart_i2opi_f;
	add.s64 	%rd164, %rd163, %rd162;
	ld.global.nc.u32 	%r369, [%rd164];
	mad.wide.u32 	%rd165, %r369, %r106, %rd257;
	shr.u64 	%rd257, %rd165, 32;
	add.s64 	%rd166, %rd7, %rd162;
	st.local.u32 	[%rd166], %rd165;
	add.s32 	%r549, %r549, 1;
	setp.ne.s32 	%p70, %r549, 6;
	@%p70 bra 	$L__BB1_67;
	shr.u32 	%r370, %r105, 23;
	st.local.u32 	[%rd7+24], %rd257;
	and.b32  	%r109, %r370, 31;
	and.b32  	%r371, %r370, 224;
	add.s32 	%r372, %r371, -128;
	shr.u32 	%r373, %r372, 5;
	mul.wide.u32 	%rd167, %r373, 4;
	sub.s64 	%rd59, %rd7, %rd167;
	ld.local.u32 	%r550, [%rd59+24];
	ld.local.u32 	%r551, [%rd59+20];
	setp.eq.s32 	%p71, %r109, 0;
	@%p71 bra 	$L__BB1_70;
	shf.l.wrap.b32 	%r550, %r551, %r550, %r109;
	ld.local.u32 	%r374, [%rd59+16];
	shf.l.wrap.b32 	%r551, %r374, %r551, %r109;
$L__BB1_70:
	shr.u32 	%r375, %r550, 30;
	shf.l.wrap.b32 	%r376, %r551, %r550, 2;
	shl.b32 	%r377, %r551, 2;
	shr.u32 	%r378, %r376, 31;
	add.s32 	%r379, %r378, %r375;
	neg.s32 	%r380, %r379;
	setp.lt.s32 	%p72, %r105, 0;
	selp.b32 	%r552, %r380, %r379, %p72;
	xor.b32  	%r381, %r376, %r105;
	shr.s32 	%r382, %r376, 31;
	xor.b32  	%r383, %r382, %r376;
	xor.b32  	%r384, %r382, %r377;
	cvt.u64.u32 	%rd168, %r383;
	shl.b64 	%rd169, %rd168, 32;
	cvt.u64.u32 	%rd170, %r384;
	or.b64  	%rd171, %rd169, %rd170;
	cvt.rn.f64.s64 	%fd23, %rd171;
	mul.f64 	%fd24, %fd23, 0d3BF921FB54442D19;
	cvt.rn.f32.f64 	%f265, %fd24;
	neg.f32 	%f266, %f265;
	setp.lt.s32 	%p73, %r381, 0;
	selp.f32 	%f443, %f266, %f265, %p73;
$L__BB1_71:
	mul.rn.f32 	%f268, %f443, %f443;
	and.b32  	%r386, %r552, 1;
	setp.eq.b32 	%p74, %r386, 1;
	selp.f32 	%f269, 0f3F800000, %f443, %p74;
	fma.rn.f32 	%f270, %f268, %f269, 0f00000000;
	fma.rn.f32 	%f271, %f268, 0f37CBAC00, 0fBAB607ED;
	selp.f32 	%f272, %f271, 0fB94D4153, %p74;
	selp.f32 	%f273, 0f3D2AAABB, 0f3C0885E4, %p74;
	fma.rn.f32 	%f274, %f272, %f268, %f273;
	selp.f32 	%f275, 0fBEFFFFFF, 0fBE2AAAA8, %p74;
	fma.rn.f32 	%f276, %f274, %f268, %f275;
	fma.rn.f32 	%f277, %f276, %f270, %f269;
	and.b32  	%r387, %r552, 2;
	setp.eq.s32 	%p75, %r387, 0;
	mov.f32 	%f278, 0f00000000;
	sub.f32 	%f279, %f278, %f277;
	selp.f32 	%f280, %f277, %f279, %p75;
	ld.const.f32 	%f281, [%rd49+12];
	mul.f32 	%f282, %f52, %f281;
	ld.const.f32 	%f283, [%rd49+16];
	mul.f32 	%f284, %f283, %f280;
	sub.f32 	%f285, %f282, %f284;
	add.f32 	%f56, %f438, %f285;
	mul.f32 	%f286, %f281, %f280;
	fma.rn.f32 	%f287, %f52, %f283, %f286;
	add.f32 	%f57, %f439, %f287;
	ld.const.f32 	%f288, [%rd49+20];
	ld.const.f32 	%f289, [%rd49+24];
	mul.f32 	%f290, %f2, %f289;
	fma.rn.f32 	%f291, %f1, %f288, %f290;
	ld.const.f32 	%f292, [%rd49+28];
	fma.rn.f32 	%f293, %f3, %f292, %f291;
	cvt.f64.f32 	%fd25, %f293;
	mul.f64 	%fd26, %fd25, 0d401921FB54442D18;
	cvt.rn.f32.f64 	%f58, %fd26;
	mul.f32 	%f294, %f58, 0f3F22F983;
	cvt.rni.s32.f32 	%r560, %f294;
	cvt.rn.f32.s32 	%f295, %r560;
	fma.rn.f32 	%f296, %f295, 0fBFC90FDA, %f58;
	fma.rn.f32 	%f297, %f295, 0fB3A22168, %f296;
	fma.rn.f32 	%f445, %f295, 0fA7C234C5, %f297;
	abs.f32 	%f60, %f58;
	setp.ltu.f32 	%p76, %f60, 0f47CE4780;
	mov.u32 	%r556, %r560;
	mov.f32 	%f444, %f445;
	@%p76 bra 	$L__BB1_79;
	setp.neu.f32 	%p77, %f60, 0f7F800000;
	@%p77 bra 	$L__BB1_74;
	mov.f32 	%f300, 0f00000000;
	mul.rn.f32 	%f444, %f58, %f300;
	mov.b32 	%r556, 0;
	bra.uni 	$L__BB1_79;
$L__BB1_74:
	mov.b32 	%r119, %f58;
	shl.b32 	%r389, %r119, 8;
	or.b32  	%r120, %r389, -2147483648;
	mov.b64 	%rd258, 0;
	mov.b32 	%r553, 0;
$L__BB1_75:
	.pragma "nounroll";
	mul.wide.u32 	%rd173, %r553, 4;
	mov.u64 	%rd174, __cudart_i2opi_f;
	add.s64 	%rd175, %rd174, %rd173;
	ld.global.nc.u32 	%r390, [%rd175];
	mad.wide.u32 	%rd176, %r390, %r120, %rd258;
	shr.u64 	%rd258, %rd176, 32;
	add.s64 	%rd177, %rd6, %rd173;
	st.local.u32 	[%rd177], %rd176;
	add.s32 	%r553, %r553, 1;
	setp.ne.s32 	%p78, %r553, 6;
	@%p78 bra 	$L__BB1_75;
	shr.u32 	%r391, %r119, 23;
	st.local.u32 	[%rd6+24], %rd258;
	and.b32  	%r123, %r391, 31;
	and.b32  	%r392, %r391, 224;
	add.s32 	%r393, %r392, -128;
	shr.u32 	%r394, %r393, 5;
	mul.wide.u32 	%rd178, %r394, 4;
	sub.s64 	%rd62, %rd6, %rd178;
	ld.local.u32 	%r554, [%rd62+24];
	ld.local.u32 	%r555, [%rd62+20];
	setp.eq.s32 	%p79, %r123, 0;
	@%p79 bra 	$L__BB1_78;
	shf.l.wrap.b32 	%r554, %r555, %r554, %r123;
	ld.local.u32 	%r395, [%rd62+16];
	shf.l.wrap.b32 	%r555, %r395, %r555, %r123;
$L__BB1_78:
	shr.u32 	%r396, %r554, 30;
	shf.l.wrap.b32 	%r397, %r555, %r554, 2;
	shl.b32 	%r398, %r555, 2;
	shr.u32 	%r399, %r397, 31;
	add.s32 	%r400, %r399, %r396;
	neg.s32 	%r401, %r400;
	setp.lt.s32 	%p80, %r119, 0;
	selp.b32 	%r556, %r401, %r400, %p80;
	xor.b32  	%r402, %r397, %r119;
	shr.s32 	%r403, %r397, 31;
	xor.b32  	%r404, %r403, %r397;
	xor.b32  	%r405, %r403, %r398;
	cvt.u64.u32 	%rd179, %r404;
	shl.b64 	%rd180, %rd179, 32;
	cvt.u64.u32 	%rd181, %r405;
	or.b64  	%rd182, %rd180, %rd181;
	cvt.rn.f64.s64 	%fd27, %rd182;
	mul.f64 	%fd28, %fd27, 0d3BF921FB54442D19;
	cvt.rn.f32.f64 	%f298, %fd28;
	neg.f32 	%f299, %f298;
	setp.lt.s32 	%p81, %r402, 0;
	selp.f32 	%f444, %f299, %f298, %p81;
$L__BB1_79:
	setp.ltu.f32 	%p82, %f60, 0f47CE4780;
	add.s32 	%r407, %r556, 1;
	mul.rn.f32 	%f301, %f444, %f444;
	and.b32  	%r408, %r556, 1;
	setp.eq.b32 	%p83, %r408, 1;
	selp.f32 	%f302, %f444, 0f3F800000, %p83;
	fma.rn.f32 	%f303, %f301, %f302, 0f00000000;
	fma.rn.f32 	%f304, %f301, 0f37CBAC00, 0fBAB607ED;
	selp.f32 	%f305, 0fB94D4153, %f304, %p83;
	selp.f32 	%f306, 0f3C0885E4, 0f3D2AAABB, %p83;
	fma.rn.f32 	%f307, %f305, %f301, %f306;
	selp.f32 	%f308, 0fBE2AAAA8, 0fBEFFFFFF, %p83;
	fma.rn.f32 	%f309, %f307, %f301, %f308;
	fma.rn.f32 	%f310, %f309, %f303, %f302;
	and.b32  	%r409, %r407, 2;
	setp.eq.s32 	%p84, %r409, 0;
	mov.f32 	%f311, 0f00000000;
	sub.f32 	%f312, %f311, %f310;
	selp.f32 	%f64, %f310, %f312, %p84;
	@%p82 bra 	$L__BB1_87;
	setp.neu.f32 	%p85, %f60, 0f7F800000;
	@%p85 bra 	$L__BB1_82;
	mov.f32 	%f315, 0f00000000;
	mul.rn.f32 	%f445, %f58, %f315;
	mov.b32 	%r560, 0;
	bra.uni 	$L__BB1_87;
$L__BB1_82:
	mov.b32 	%r132, %f58;
	shl.b32 	%r411, %r132, 8;
	or.b32  	%r133, %r411, -2147483648;
	mov.b64 	%rd259, 0;
	mov.b32 	%r557, 0;
$L__BB1_83:
	.pragma "nounroll";
	mul.wide.u32 	%rd184, %r557, 4;
	mov.u64 	%rd185, __cudart_i2opi_f;
	add.s64 	%rd186, %rd185, %rd184;
	ld.global.nc.u32 	%r412, [%rd186];
	mad.wide.u32 	%rd187, %r412, %r133, %rd259;
	shr.u64 	%rd259, %rd187, 32;
	add.s64 	%rd188, %rd5, %rd184;
	st.local.u32 	[%rd188], %rd187;
	add.s32 	%r557, %r557, 1;
	setp.ne.s32 	%p86, %r557, 6;
	@%p86 bra 	$L__BB1_83;
	shr.u32 	%r413, %r132, 23;
	st.local.u32 	[%rd5+24], %rd259;
	and.b32  	%r136, %r413, 31;
	and.b32  	%r414, %r413, 224;
	add.s32 	%r415, %r414, -128;
	shr.u32 	%r416, %r415, 5;
	mul.wide.u32 	%rd189, %r416, 4;
	sub.s64 	%rd65, %rd5, %rd189;
	ld.local.u32 	%r558, [%rd65+24];
	ld.local.u32 	%r559, [%rd65+20];
	setp.eq.s32 	%p87, %r136, 0;
	@%p87 bra 	$L__BB1_86;
	shf.l.wrap.b32 	%r558, %r559, %r558, %r136;
	ld.local.u32 	%r417, [%rd65+16];
	shf.l.wrap.b32 	%r559, %r417, %r559, %r136;
$L__BB1_86:
	shr.u32 	%r418, %r558, 30;
	shf.l.wrap.b32 	%r419, %r559, %r558, 2;
	shl.b32 	%r420, %r559, 2;
	shr.u32 	%r421, %r419, 31;
	add.s32 	%r422, %r421, %r418;
	neg.s32 	%r423, %r422;
	setp.lt.s32 	%p88, %r132, 0;
	selp.b32 	%r560, %r423, %r422, %p88;
	xor.b32  	%r424, %r419, %r132;
	shr.s32 	%r425, %r419, 31;
	xor.b32  	%r426, %r425, %r419;
	xor.b32  	%r427, %r425, %r420;
	cvt.u64.u32 	%rd190, %r426;
	shl.b64 	%rd191, %rd190, 32;
	cvt.u64.u32 	%rd192, %r427;
	or.b64  	%rd193, %rd191, %rd192;
	cvt.rn.f64.s64 	%fd29, %rd193;
	mul.f64 	%fd30, %fd29, 0d3BF921FB54442D19;
	cvt.rn.f32.f64 	%f313, %fd30;
	neg.f32 	%f314, %f313;
	setp.lt.s32 	%p89, %r424, 0;
	selp.f32 	%f445, %f314, %f313, %p89;
$L__BB1_87:
	mul.rn.f32 	%f316, %f445, %f445;
	and.b32  	%r429, %r560, 1;
	setp.eq.b32 	%p90, %r429, 1;
	selp.f32 	%f317, 0f3F800000, %f445, %p90;
	fma.rn.f32 	%f318, %f316, %f317, 0f00000000;
	fma.rn.f32 	%f319, %f316, 0f37CBAC00, 0fBAB607ED;
	selp.f32 	%f320, %f319, 0fB94D4153, %p90;
	selp.f32 	%f321, 0f3D2AAABB, 0f3C0885E4, %p90;
	fma.rn.f32 	%f322, %f320, %f316, %f321;
	selp.f32 	%f323, 0fBEFFFFFF, 0fBE2AAAA8, %p90;
	fma.rn.f32 	%f324, %f322, %f316, %f323;
	fma.rn.f32 	%f325, %f324, %f318, %f317;
	and.b32  	%r430, %r560, 2;
	setp.eq.s32 	%p91, %r430, 0;
	mov.f32 	%f326, 0f00000000;
	sub.f32 	%f327, %f326, %f325;
	selp.f32 	%f328, %f325, %f327, %p91;
	ld.const.f32 	%f329, [%rd49+32];
	mul.f32 	%f330, %f64, %f329;
	ld.const.f32 	%f331, [%rd49+36];
	mul.f32 	%f332, %f331, %f328;
	sub.f32 	%f333, %f330, %f332;
	add.f32 	%f68, %f56, %f333;
	mul.f32 	%f334, %f329, %f328;
	fma.rn.f32 	%f335, %f64, %f331, %f334;
	add.f32 	%f69, %f57, %f335;
	ld.const.f32 	%f336, [%rd49+40];
	ld.const.f32 	%f337, [%rd49+44];
	mul.f32 	%f338, %f2, %f337;
	fma.rn.f32 	%f339, %f1, %f336, %f338;
	ld.const.f32 	%f340, [%rd49+48];
	fma.rn.f32 	%f341, %f3, %f340, %f339;
	cvt.f64.f32 	%fd31, %f341;
	mul.f64 	%fd32, %fd31, 0d401921FB54442D18;
	cvt.rn.f32.f64 	%f70, %fd32;
	mul.f32 	%f342, %f70, 0f3F22F983;
	cvt.rni.s32.f32 	%r568, %f342;
	cvt.rn.f32.s32 	%f343, %r568;
	fma.rn.f32 	%f344, %f343, 0fBFC90FDA, %f70;
	fma.rn.f32 	%f345, %f343, 0fB3A22168, %f344;
	fma.rn.f32 	%f447, %f343, 0fA7C234C5, %f345;
	abs.f32 	%f72, %f70;
	setp.ltu.f32 	%p92, %f72, 0f47CE4780;
	mov.u32 	%r564, %r568;
	mov.f32 	%f446, %f447;
	@%p92 bra 	$L__BB1_95;
	setp.neu.f32 	%p93, %f72, 0f7F800000;
	@%p93 bra 	$L__BB1_90;
	mov.f32 	%f348, 0f00000000;
	mul.rn.f32 	%f446, %f70, %f348;
	mov.b32 	%r564, 0;
	bra.uni 	$L__BB1_95;
$L__BB1_90:
	mov.b32 	%r146, %f70;
	shl.b32 	%r432, %r146, 8;
	or.b32  	%r147, %r432, -2147483648;
	mov.b64 	%rd260, 0;
	mov.b32 	%r561, 0;
$L__BB1_91:
	.pragma "nounroll";
	mul.wide.u32 	%rd195, %r561, 4;
	mov.u64 	%rd196, __cudart_i2opi_f;
	add.s64 	%rd197, %rd196, %rd195;
	ld.global.nc.u32 	%r433, [%rd197];
	mad.wide.u32 	%rd198, %r433, %r147, %rd260;
	shr.u64 	%rd260, %rd198, 32;
	add.s64 	%rd199, %rd4, %rd195;
	st.local.u32 	[%rd199], %rd198;
	add.s32 	%r561, %r561, 1;
	setp.ne.s32 	%p94, %r561, 6;
	@%p94 bra 	$L__BB1_91;
	shr.u32 	%r434, %r146, 23;
	st.local.u32 	[%rd4+24], %rd260;
	and.b32  	%r150, %r434, 31;
	and.b32  	%r435, %r434, 224;
	add.s32 	%r436, %r435, -128;
	shr.u32 	%r437, %r436, 5;
	mul.wide.u32 	%rd200, %r437, 4;
	sub.s64 	%rd68, %rd4, %rd200;
	ld.local.u32 	%r562, [%rd68+24];
	ld.local.u32 	%r563, [%rd68+20];
	setp.eq.s32 	%p95, %r150, 0;
	@%p95 bra 	$L__BB1_94;
	shf.l.wrap.b32 	%r562, %r563, %r562, %r150;
	ld.local.u32 	%r438, [%rd68+16];
	shf.l.wrap.b32 	%r563, %r438, %r563, %r150;
$L__BB1_94:
	shr.u32 	%r439, %r562, 30;
	shf.l.wrap.b32 	%r440, %r563, %r562, 2;
	shl.b32 	%r441, %r563, 2;
	shr.u32 	%r442, %r440, 31;
	add.s32 	%r443, %r442, %r439;
	neg.s32 	%r444, %r443;
	setp.lt.s32 	%p96, %r146, 0;
	selp.b32 	%r564, %r444, %r443, %p96;
	xor.b32  	%r445, %r440, %r146;
	shr.s32 	%r446, %r440, 31;
	xor.b32  	%r447, %r446, %r440;
	xor.b32  	%r448, %r446, %r441;
	cvt.u64.u32 	%rd201, %r447;
	shl.b64 	%rd202, %rd201, 32;
	cvt.u64.u32 	%rd203, %r448;
	or.b64  	%rd204, %rd202, %rd203;
	cvt.rn.f64.s64 	%fd33, %rd204;
	mul.f64 	%fd34, %fd33, 0d3BF921FB54442D19;
	cvt.rn.f32.f64 	%f346, %fd34;
	neg.f32 	%f347, %f346;
	setp.lt.s32 	%p97, %r445, 0;
	selp.f32 	%f446, %f347, %f346, %p97;
$L__BB1_95:
	setp.ltu.f32 	%p98, %f72, 0f47CE4780;
	add.s32 	%r450, %r564, 1;
	mul.rn.f32 	%f349, %f446, %f446;
	and.b32  	%r451, %r564, 1;
	setp.eq.b32 	%p99, %r451, 1;
	selp.f32 	%f350, %f446, 0f3F800000, %p99;
	fma.rn.f32 	%f351, %f349, %f350, 0f00000000;
	fma.rn.f32 	%f352, %f349, 0f37CBAC00, 0fBAB607ED;
	selp.f32 	%f353, 0fB94D4153, %f352, %p99;
	selp.f32 	%f354, 0f3C0885E4, 0f3D2AAABB, %p99;
	fma.rn.f32 	%f355, %f353, %f349, %f354;
	selp.f32 	%f356, 0fBE2AAAA8, 0fBEFFFFFF, %p99;
	fma.rn.f32 	%f357, %f355, %f349, %f356;
	fma.rn.f32 	%f358, %f357, %f351, %f350;
	and.b32  	%r452, %r450, 2;
	setp.eq.s32 	%p100, %r452, 0;
	mov.f32 	%f359, 0f00000000;
	sub.f32 	%f360, %f359, %f358;
	selp.f32 	%f76, %f358, %f360, %p100;
	@%p98 bra 	$L__BB1_103;
	setp.neu.f32 	%p101, %f72, 0f7F800000;
	@%p101 bra 	$L__BB1_98;
	mov.f32 	%f363, 0f00000000;
	mul.rn.f32 	%f447, %f70, %f363;
	mov.b32 	%r568, 0;
	bra.uni 	$L__BB1_103;
$L__BB1_98:
	mov.b32 	%r159, %f70;
	shl.b32 	%r454, %r159, 8;
	or.b32  	%r160, %r454, -2147483648;
	mov.b64 	%rd261, 0;
	mov.b32 	%r565, 0;
$L__BB1_99:
	.pragma "nounroll";
	mul.wide.u32 	%rd206, %r565, 4;
	mov.u64 	%rd207, __cudart_i2opi_f;
	add.s64 	%rd208, %rd207, %rd206;
	ld.global.nc.u32 	%r455, [%rd208];
	mad.wide.u32 	%rd209, %r455, %r160, %rd261;
	shr.u64 	%rd261, %rd209, 32;
	add.s64 	%rd210, %rd3, %rd206;
	st.local.u32 	[%rd210], %rd209;
	add.s32 	%r565, %r565, 1;
	setp.ne.s32 	%p102, %r565, 6;
	@%p102 bra 	$L__BB1_99;
	shr.u32 	%r456, %r159, 23;
	st.local.u32 	[%rd3+24], %rd261;
	and.b32  	%r163, %r456, 31;
	and.b32  	%r457, %r456, 224;
	add.s32 	%r458, %r457, -128;
	shr.u32 	%r459, %r458, 5;
	mul.wide.u32 	%rd211, %r459, 4;
	sub.s64 	%rd71, %rd3, %rd211;
	ld.local.u32 	%r566, [%rd71+24];
	ld.local.u32 	%r567, [%rd71+20];
	setp.eq.s32 	%p103, %r163, 0;
	@%p103 bra 	$L__BB1_102;
	shf.l.wrap.b32 	%r566, %r567, %r566, %r163;
	ld.local.u32 	%r460, [%rd71+16];
	shf.l.wrap.b32 	%r567, %r460, %r567, %r163;
$L__BB1_102:
	shr.u32 	%r461, %r566, 30;
	shf.l.wrap.b32 	%r462, %r567, %r566, 2;
	shl.b32 	%r463, %r567, 2;
	shr.u32 	%r464, %r462, 31;
	add.s32 	%r465, %r464, %r461;
	neg.s32 	%r466, %r465;
	setp.lt.s32 	%p104, %r159, 0;
	selp.b32 	%r568, %r466, %r465, %p104;
	xor.b32  	%r467, %r462, %r159;
	shr.s32 	%r468, %r462, 31;
	xor.b32  	%r469, %r468, %r462;
	xor.b32  	%r470, %r468, %r463;
	cvt.u64.u32 	%rd212, %r469;
	shl.b64 	%rd213, %rd212, 32;
	cvt.u64.u32 	%rd214, %r470;
	or.b64  	%rd215, %rd213, %rd214;
	cvt.rn.f64.s64 	%fd35, %rd215;
	mul.f64 	%fd36, %fd35, 0d3BF921FB54442D19;
	cvt.rn.f32.f64 	%f361, %fd36;
	neg.f32 	%f362, %f361;
	setp.lt.s32 	%p105, %r467, 0;
	selp.f32 	%f447, %f362, %f361, %p105;
$L__BB1_103:
	mul.rn.f32 	%f364, %f447, %f447;
	and.b32  	%r472, %r568, 1;
	setp.eq.b32 	%p106, %r472, 1;
	selp.f32 	%f365, 0f3F800000, %f447, %p106;
	fma.rn.f32 	%f366, %f364, %f365, 0f00000000;
	fma.rn.f32 	%f367, %f364, 0f37CBAC00, 0fBAB607ED;
	selp.f32 	%f368, %f367, 0fB94D4153, %p106;
	selp.f32 	%f369, 0f3D2AAABB, 0f3C0885E4, %p106;
	fma.rn.f32 	%f370, %f368, %f364, %f369;
	selp.f32 	%f371, 0fBEFFFFFF, 0fBE2AAAA8, %p106;
	fma.rn.f32 	%f372, %f370, %f364, %f371;
	fma.rn.f32 	%f373, %f372, %f366, %f365;
	and.b32  	%r473, %r568, 2;
	setp.eq.s32 	%p107, %r473, 0;
	mov.f32 	%f374, 0f00000000;
	sub.f32 	%f375, %f374, %f373;
	selp.f32 	%f376, %f373, %f375, %p107;
	ld.const.f32 	%f377, [%rd49+52];
	mul.f32 	%f378, %f76, %f377;
	ld.const.f32 	%f379, [%rd49+56];
	mul.f32 	%f380, %f379, %f376;
	sub.f32 	%f381, %f378, %f380;
	add.f32 	%f80, %f68, %f381;
	mul.f32 	%f382, %f377, %f376;
	fma.rn.f32 	%f383, %f76, %f379, %f382;
	add.f32 	%f81, %f69, %f383;
	ld.const.f32 	%f384, [%rd49+60];
	ld.const.f32 	%f385, [%rd49+64];
	mul.f32 	%f386, %f2, %f385;
	fma.rn.f32 	%f387, %f1, %f384, %f386;
	ld.const.f32 	%f388, [%rd49+68];
	fma.rn.f32 	%f389, %f3, %f388, %f387;
	cvt.f64.f32 	%fd37, %f389;
	mul.f64 	%fd38, %fd37, 0d401921FB54442D18;
	cvt.rn.f32.f64 	%f82, %fd38;
	mul.f32 	%f390, %f82, 0f3F22F983;
	cvt.rni.s32.f32 	%r576, %f390;
	cvt.rn.f32.s32 	%f391, %r576;
	fma.rn.f32 	%f392, %f391, 0fBFC90FDA, %f82;
	fma.rn.f32 	%f393, %f391, 0fB3A22168, %f392;
	fma.rn.f32 	%f449, %f391, 0fA7C234C5, %f393;
	abs.f32 	%f84, %f82;
	setp.ltu.f32 	%p108, %f84, 0f47CE4780;
	mov.u32 	%r572, %r576;
	mov.f32 	%f448, %f449;
	@%p108 bra 	$L__BB1_111;
	setp.neu.f32 	%p109, %f84, 0f7F800000;
	@%p109 bra 	$L__BB1_106;
	mov.f32 	%f396, 0f00000000;
	mul.rn.f32 	%f448, %f82, %f396;
	mov.b32 	%r572, 0;
	bra.uni 	$L__BB1_111;
$L__BB1_106:
	mov.b32 	%r173, %f82;
	shl.b32 	%r475, %r173, 8;
	or.b32  	%r174, %r475, -2147483648;
	mov.b64 	%rd262, 0;
	mov.b32 	%r569, 0;
$L__BB1_107:
	.pragma "nounroll";
	mul.wide.u32 	%rd217, %r569, 4;
	mov.u64 	%rd218, __cudart_i2opi_f;
	add.s64 	%rd219, %rd218, %rd217;
	ld.global.nc.u32 	%r476, [%rd219];
	mad.wide.u32 	%rd220, %r476, %r174, %rd262;
	shr.u64 	%rd262, %rd220, 32;
	add.s64 	%rd221, %rd2, %rd217;
	st.local.u32 	[%rd221], %rd220;
	add.s32 	%r569, %r569, 1;
	setp.ne.s32 	%p110, %r569, 6;
	@%p110 bra 	$L__BB1_107;
	shr.u32 	%r477, %r173, 23;
	st.local.u32 	[%rd2+24], %rd262;
	and.b32  	%r177, %r477, 31;
	and.b32  	%r478, %r477, 224;
	add.s32 	%r479, %r478, -128;
	shr.u32 	%r480, %r479, 5;
	mul.wide.u32 	%rd222, %r480, 4;
	sub.s64 	%rd74, %rd2, %rd222;
	ld.local.u32 	%r570, [%rd74+24];
	ld.local.u32 	%r571, [%rd74+20];
	setp.eq.s32 	%p111, %r177, 0;
	@%p111 bra 	$L__BB1_110;
	shf.l.wrap.b32 	%r570, %r571, %r570, %r177;
	ld.local.u32 	%r481, [%rd74+16];
	shf.l.wrap.b32 	%r571, %r481, %r571, %r177;
$L__BB1_110:
	shr.u32 	%r482, %r570, 30;
	shf.l.wrap.b32 	%r483, %r571, %r570, 2;
	shl.b32 	%r484, %r571, 2;
	shr.u32 	%r485, %r483, 31;
	add.s32 	%r486, %r485, %r482;
	neg.s32 	%r487, %r486;
	setp.lt.s32 	%p112, %r173, 0;
	selp.b32 	%r572, %r487, %r486, %p112;
	xor.b32  	%r488, %r483, %r173;
	shr.s32 	%r489, %r483, 31;
	xor.b32  	%r490, %r489, %r483;
	xor.b32  	%r491, %r489, %r484;
	cvt.u64.u32 	%rd223, %r490;
	shl.b64 	%rd224, %rd223, 32;
	cvt.u64.u32 	%rd225, %r491;
	or.b64  	%rd226, %rd224, %rd225;
	cvt.rn.f64.s64 	%fd39, %rd226;
	mul.f64 	%fd40, %fd39, 0d3BF921FB54442D19;
	cvt.rn.f32.f64 	%f394, %fd40;
	neg.f32 	%f395, %f394;
	setp.lt.s32 	%p113, %r488, 0;
	selp.f32 	%f448, %f395, %f394, %p113;
$L__BB1_111:
	setp.ltu.f32 	%p114, %f84, 0f47CE4780;
	add.s32 	%r493, %r572, 1;
	mul.rn.f32 	%f397, %f448, %f448;
	and.b32  	%r494, %r572, 1;
	setp.eq.b32 	%p115, %r494, 1;
	selp.f32 	%f398, %f448, 0f3F800000, %p115;
	fma.rn.f32 	%f399, %f397, %f398, 0f00000000;
	fma.rn.f32 	%f400, %f397, 0f37CBAC00, 0fBAB607ED;
	selp.f32 	%f401, 0fB94D4153, %f400, %p115;
	selp.f32 	%f402, 0f3C0885E4, 0f3D2AAABB, %p115;
	fma.rn.f32 	%f403, %f401, %f397, %f402;
	selp.f32 	%f404, 0fBE2AAAA8, 0fBEFFFFFF, %p115;
	fma.rn.f32 	%f405, %f403, %f397, %f404;
	fma.rn.f32 	%f406, %f405, %f399, %f398;
	and.b32  	%r495, %r493, 2;
	setp.eq.s32 	%p116, %r495, 0;
	mov.f32 	%f407, 0f00000000;
	sub.f32 	%f408, %f407, %f406;
	selp.f32 	%f88, %f406, %f408, %p116;
	@%p114 bra 	$L__BB1_119;
	setp.neu.f32 	%p117, %f84, 0f7F800000;
	@%p117 bra 	$L__BB1_114;
	mov.f32 	%f411, 0f00000000;
	mul.rn.f32 	%f449, %f82, %f411;
	mov.b32 	%r576, 0;
	bra.uni 	$L__BB1_119;
$L__BB1_114:
	mov.b32 	%r186, %f82;
	shl.b32 	%r497, %r186, 8;
	or.b32  	%r187, %r497, -2147483648;
	mov.b64 	%rd263, 0;
	mov.b32 	%r573, 0;
$L__BB1_115:
	.pragma "nounroll";
	mul.wide.u32 	%rd228, %r573, 4;
	add.s64 	%rd230, %rd229, %rd228;
	ld.global.nc.u32 	%r498, [%rd230];
	mad.wide.u32 	%rd231, %r498, %r187, %rd263;
	shr.u64 	%rd263, %rd231, 32;
	add.s64 	%rd232, %rd1, %rd228;
	st.local.u32 	[%rd232], %rd231;
	add.s32 	%r573, %r573, 1;
	setp.ne.s32 	%p118, %r573, 6;
	@%p118 bra 	$L__BB1_115;
	shr.u32 	%r499, %r186, 23;
	st.local.u32 	[%rd1+24], %rd263;
	and.b32  	%r190, %r499, 31;
	and.b32  	%r500, %r499, 224;
	add.s32 	%r501, %r500, -128;
	shr.u32 	%r502, %r501, 5;
	mul.wide.u32 	%rd233, %r502, 4;
	sub.s64 	%rd77, %rd1, %rd233;
	ld.local.u32 	%r574, [%rd77+24];
	ld.local.u32 	%r575, [%rd77+20];
	setp.eq.s32 	%p119, %r190, 0;
	@%p119 bra 	$L__BB1_118;
	shf.l.wrap.b32 	%r574, %r575, %r574, %r190;
	ld.local.u32 	%r503, [%rd77+16];
	shf.l.wrap.b32 	%r575, %r503, %r575, %r190;
$L__BB1_118:
	shr.u32 	%r504, %r574, 30;
	shf.l.wrap.b32 	%r505, %r575, %r574, 2;
	shl.b32 	%r506, %r575, 2;
	shr.u32 	%r507, %r505, 31;
	add.s32 	%r508, %r507, %r504;
	neg.s32 	%r509, %r508;
	setp.lt.s32 	%p120, %r186, 0;
	selp.b32 	%r576, %r509, %r508, %p120;
	xor.b32  	%r510, %r505, %r186;
	shr.s32 	%r511, %r505, 31;
	xor.b32  	%r512, %r511, %r505;
	xor.b32  	%r513, %r511, %r506;
	cvt.u64.u32 	%rd234, %r512;
	shl.b64 	%rd235, %rd234, 32;
	cvt.u64.u32 	%rd236, %r513;
	or.b64  	%rd237, %rd235, %rd236;
	cvt.rn.f64.s64 	%fd41, %rd237;
	mul.f64 	%fd42, %fd41, 0d3BF921FB54442D19;
	cvt.rn.f32.f64 	%f409, %fd42;
	neg.f32 	%f410, %f409;
	setp.lt.s32 	%p121, %r510, 0;
	selp.f32 	%f449, %f410, %f409, %p121;
$L__BB1_119:
	mul.rn.f32 	%f412, %f449, %f449;
	and.b32  	%r515, %r576, 1;
	setp.eq.b32 	%p122, %r515, 1;
	selp.f32 	%f413, 0f3F800000, %f449, %p122;
	fma.rn.f32 	%f414, %f412, %f413, 0f00000000;
	fma.rn.f32 	%f415, %f412, 0f37CBAC00, 0fBAB607ED;
	selp.f32 	%f416, %f415, 0fB94D4153, %p122;
	selp.f32 	%f417, 0f3D2AAABB, 0f3C0885E4, %p122;
	fma.rn.f32 	%f418, %f416, %f412, %f417;
	selp.f32 	%f419, 0fBEFFFFFF, 0fBE2AAAA8, %p122;
	fma.rn.f32 	%f420, %f418, %f412, %f419;
	fma.rn.f32 	%f421, %f420, %f414, %f413;
	and.b32  	%r516, %r576, 2;
	setp.eq.s32 	%p123, %r516, 0;
	mov.f32 	%f422, 0f00000000;
	sub.f32 	%f423, %f422, %f421;
	selp.f32 	%f424, %f421, %f423, %p123;
	ld.const.f32 	%f425, [%rd49+72];
	mul.f32 	%f426, %f88, %f425;
	ld.const.f32 	%f427, [%rd49+76];
	mul.f32 	%f428, %f427, %f424;
	sub.f32 	%f429, %f426, %f428;
	add.f32 	%f438, %f80, %f429;
	mul.f32 	%f430, %f425, %f424;
	fma.rn.f32 	%f431, %f88, %f427, %f430;
	add.f32 	%f439, %f81, %f431;
	add.s32 	%r542, %r89, 4;
	add.s32 	%r541, %r541, 4;
	setp.lt.u32 	%p124, %r89, 508;
	setp.lt.s32 	%p125, %r541, %r201;
	and.pred  	%p126, %p124, %p125;
	@%p126 bra 	$L__BB1_55;
$L__BB1_120:
	st.global.f32 	[%rd9], %f438;
	st.global.f32 	[%rd10], %f439;
	ret;

}


// ===== COMPILED SASS (sm_100) =====

	.target	sm_100

	.elftype	@"ET_EXEC"


//--------------------- .note.nv.tkinfo           --------------------------
	.section	.note.nv.tkinfo,"",@"SHT_NOTE"
	.sectionflags	@"SHF_NOTE_NV_TKINFO"
	.tkinfo
        /*0018*/ 	.word	0x00000002
        /*0030*/ 	.string	""
        /*0030*/ 	.string	"ptxas"
        /*0030*/ 	.string	"Cuda compilation tools, release 13.0, V13.0.88"
        /*0030*/ 	.string	"Build cuda_13.0.r13.0/compiler.36424714_0"
        /*0030*/ 	.string	"-arch sm_100 -m 64 "



//--------------------- .note.nv.cuinfo           --------------------------
	.section	.note.nv.cuinfo,"",@"SHT_NOTE"
	.sectionflags	@"SHF_NOTE_NV_CUINFO"
        /*0018*/ 	.short	0x0002
        /*001a*/ 	.short	0x0064
        /*001c*/ 	.short	0x0082
	.zero		2


//--------------------- .nv.info                  --------------------------
	.section	.nv.info,"",@"SHT_CUDA_INFO"
	.align	4


	//----- nvinfo : EIATTR_REGCOUNT
	.align		4
        /*0000*/ 	.byte	0x04, 0x2f
        /*0002*/ 	.short	(.L_3 - .L_2)
	.align		4
.L_2:
        /*0004*/ 	.word	index@(_Z16ComputeRhoPhiGPUiPfS_S_S_S_S_)
        /*0008*/ 	.word	0x00000014


	//----- nvinfo : EIATTR_FRAME_SIZE
	.align		4
.L_3:
        /*000c*/ 	.byte	0x04, 0x11
        /*000e*/ 	.short	(.L_5 - .L_4)
	.align		4
.L_4:
        /*0010*/ 	.word	index@(_Z16ComputeRhoPhiGPUiPfS_S_S_S_S_)
        /*0014*/ 	.word	0x00000000


	//----- nvinfo : EIATTR_REGCOUNT
	.align		4
.L_5:
        /*0018*/ 	.byte	0x04, 0x2f
        /*001a*/ 	.short	(.L_7 - .L_6)
	.align		4
.L_6:
        /*001c*/ 	.word	index@(_Z13ComputeFH_GPUiiPfS_S_S_S_)
        /*0020*/ 	.word	0x0000001f


	//----- nvinfo : EIATTR_FRAME_SIZE
	.align		4
.L_7:
        /*0024*/ 	.byte	0x04, 0x11
        /*0026*/ 	.short	(.L_9 - .L_8)
	.align		4
.L_8:
        /*0028*/ 	.word	index@(_Z13ComputeFH_GPUiiPfS_S_S_S_)
        /*002c*/ 	.word	0x00000000


	//----- nvinfo : EIATTR_MIN_STACK_SIZE
	.align		4
.L_9:
        /*0030*/ 	.byte	0x04, 0x12
        /*0032*/ 	.short	(.L_11 - .L_10)
	.align		4
.L_10:
        /*0034*/ 	.word	index@(_Z13ComputeFH_GPUiiPfS_S_S_S_)
        /*0038*/ 	.word	0x00000000


	//----- nvinfo : EIATTR_MIN_STACK_SIZE
	.align		4
.L_11:
        /*003c*/ 	.byte	0x04, 0x12
        /*003e*/ 	.short	(.L_13 - .L_12)
	.align		4
.L_12:
        /*0040*/ 	.word	index@(_Z16ComputeRhoPhiGPUiPfS_S_S_S_S_)
        /*0044*/ 	.word	0x00000000
.L_13:


//--------------------- .nv.compat                --------------------------
	.section	.nv.compat,"",@"SHT_CUDA_COMPAT_INFO"
	.align	4
        /*0000*/ 	.byte	0x02, 0x09, 0x00, 0x00, 0x02, 0x02, 0x01, 0x00, 0x02, 0x05, 0x05, 0x00, 0x03, 0x07, 0x01, 0x01
        /*0010*/ 	.byte	0x02, 0x03, 0x00, 0x00, 0x02, 0x06, 0x01, 0x00, 0x04, 0x0b, 0x08, 0x00, 0x01, 0x00, 0x00, 0x00
        /*0020*/ 	.byte	0x00, 0x00, 0x00, 0x00


//--------------------- .nv.info._Z13ComputeFH_GPUiiPfS_S_S_S_ --------------------------
	.section	.nv.info._Z13ComputeFH_GPUiiPfS_S_S_S_,"",@"SHT_CUDA_INFO"
	.sectionflags	@""
	.align	4


	//----- nvinfo : EIATTR_CUDA_API_VERSION
	.align		4
        /*0000*/ 	.byte	0x04, 0x37
        /*0002*/ 	.short	(.L_15 - .L_14)
.L_14:
        /*0004*/ 	.word	0x00000082


	//----- nvinfo : EIATTR_KPARAM_INFO
	.align		4
.L_15:
        /*0008*/ 	.byte	0x04, 0x17
        /*000a*/ 	.short	(.L_17 - .L_16)
.L_16:
        /*000c*/ 	.word	0x00000000
        /*0010*/ 	.short	0x0006
        /*0012*/ 	.short	0x0028
        /*0014*/ 	.byte	0x00, 0xf5, 0x21, 0x00


	//----- nvinfo : EIATTR_KPARAM_INFO
	.align		4
.L_17:
        /*0018*/ 	.byte	0x04, 0x17
        /*001a*/ 	.short	(.L_19 - .L_18)
.L_18:
        /*001c*/ 	.word	0x00000000
        /*0020*/ 	.short	0x0005
        /*0022*/ 	.short	0x0020
        /*0024*/ 	.byte	0x00, 0xf5, 0x21, 0x00


	//----- nvinfo : EIATTR_KPARAM_INFO
	.align		4
.L_19:
        /*0028*/ 	.byte	0x04, 0x17
        /*002a*/ 	.short	(.L_21 - .L_20)
.L_20:
        /*002c*/ 	.word	0x00000000
        /*0030*/ 	.short	0x0004
        /*0032*/ 	.short	0x0018
        /*0034*/ 	.byte	0x00, 0xf5, 0x21, 0x00


	//----- nvinfo : EIATTR_KPARAM_INFO
	.align		4
.L_21:
        /*0038*/ 	.byte	0x04, 0x17
        /*003a*/ 	.short	(.L_23 - .L_22)
.L_22:
        /*003c*/ 	.word	0x00000000
        /*0040*/ 	.short	0x0003
        /*0042*/ 	.short	0x0010
        /*0044*/ 	.byte	0x00, 0xf5, 0x21, 0x00


	//----- nvinfo : EIATTR_KPARAM_INFO
	.align		4
.L_23:
        /*0048*/ 	.byte	0x04, 0x17
        /*004a*/ 	.short	(.L_25 - .L_24)
.L_24:
        /*004c*/ 	.word	0x00000000
        /*0050*/ 	.short	0x0002
        /*0052*/ 	.short	0x0008
        /*0054*/ 	.byte	0x00, 0xf5, 0x21, 0x00


	//----- nvinfo : EIATTR_KPARAM_INFO
	.align		4
.L_25:
        /*0058*/ 	.byte	0x04, 0x17
        /*005a*/ 	.short	(.L_27 - .L_26)
.L_26:
        /*005c*/ 	.word	0x00000000
        /*0060*/ 	.short	0x0001
        /*0062*/ 	.short	0x0004
        /*0064*/ 	.byte	0x00, 0xf0, 0x11, 0x00


	//----- nvinfo : EIATTR_KPARAM_INFO
	.align		4
.L_27:
        /*0068*/ 	.byte	0x04, 0x17
        /*006a*/ 	.short	(.L_29 - .L_28)
.L_28:
        /*006c*/ 	.word	0x00000000
        /*0070*/ 	.short	0x0000
        /*0072*/ 	.short	0x0000
        /*0074*/ 	.byte	0x00, 0xf0, 0x11, 0x00


	//----- nvinfo : EIATTR_SPARSE_MMA_MASK
	.align		4
.L_29:
        /*0078*/ 	.byte	0x03, 0x50
        /*007a*/ 	.short	0x0000


	//----- nvinfo : EIATTR_MAXREG_COUNT
	.align		4
        /*007c*/ 	.byte	0x03, 0x1b
        /*007e*/ 	.short	0x00ff


	//----- nvinfo : EIATTR_MERCURY_ISA_VERSION
	.align		4
        /*0080*/ 	.byte	0x03, 0x5f
        /*0082*/ 	.short	0x0101


	//----- nvinfo : EIATTR_VRC_CTA_INIT_COUNT
	.align		4
        /*0084*/ 	.byte	0x02, 0x4a
	.zero		1
	.zero		1


	//----- nvinfo : EIATTR_EXIT_INSTR_OFFSETS
	.align		4
        /*0088*/ 	.byte	0x04, 0x1c
        /*008a*/ 	.short	(.L_31 - .L_30)


	//   ....[0]....
.L_30:
        /*008c*/ 	.word	0x000072c0


	//----- nvinfo : EIATTR_CRS_STACK_SIZE
	.align		4
.L_31:
        /*0090*/ 	.byte	0x04, 0x1e
        /*0092*/ 	.short	(.L_33 - .L_32)
.L_32:
        /*0094*/ 	.word	0x00000000


	//----- nvinfo : EIATTR_CBANK_PARAM_SIZE
	.align		4
.L_33:
        /*0098*/ 	.byte	0x03, 0x19
        /*009a*/ 	.short	0x0030


	//----- nvinfo : EIATTR_PARAM_CBANK
	.align		4
        /*009c*/ 	.byte	0x04, 0x0a
        /*009e*/ 	.short	(.L_35 - .L_34)
	.align		4
.L_34:
        /*00a0*/ 	.word	index@(.nv.constant0._Z13ComputeFH_GPUiiPfS_S_S_S_)
        /*00a4*/ 	.short	0x0380
        /*00a6*/ 	.short	0x0030


	//----- nvinfo : EIATTR_SW_WAR
	.align		4
.L_35:
        /*00a8*/ 	.byte	0x04, 0x36
        /*00aa*/ 	.short	(.L_37 - .L_36)
.L_36:
        /*00ac*/ 	.word	0x00000008
.L_37:


//--------------------- .nv.info._Z16ComputeRhoPhiGPUiPfS_S_S_S_S_ --------------------------
	.section	.nv.info._Z16ComputeRhoPhiGPUiPfS_S_S_S_S_,"",@"SHT_CUDA_INFO"
	.sectionflags	@""
	.align	4


	//----- nvinfo : EIATTR_CUDA_API_VERSION
	.align		4
        /*0000*/ 	.byte	0x04, 0x37
        /*0002*/ 	.short	(.L_39 - .L_38)
.L_38:
        /*0004*/ 	.word	0x00000082


	//----- nvinfo : EIATTR_KPARAM_INFO
	.align		4
.L_39:
        /*0008*/ 	.byte	0x04, 0x17
        /*000a*/ 	.short	(.L_41 - .L_40)
.L_40:
        /*000c*/ 	.word	0x00000000
        /*0010*/ 	.short	0x0006
        /*0012*/ 	.short	0x0030
        /*0014*/ 	.byte	0x00, 0xf5, 0x21, 0x00


	//----- nvinfo : EIATTR_KPARAM_INFO
	.align		4
.L_41:
        /*0018*/ 	.byte	0x04, 0x17
        /*001a*/ 	.short	(.L_43 - .L_42)
.L_42:
        /*001c*/ 	.word	0x00000000
        /*0020*/ 	.short	0x0005
        /*0022*/ 	.short	0x0028
        /*0024*/ 	.byte	0x00, 0xf5, 0x21, 0x00


	//----- nvinfo : EIATTR_KPARAM_INFO
	.align		4
.L_43:
        /*0028*/ 	.byte	0x04, 0x17
        /*002a*/ 	.short	(.L_45 - .L_44)
.L_44:
        /*002c*/ 	.word	0x00000000
        /*0030*/ 	.short	0x0004
        /*0032*/ 	.short	0x0020
        /*0034*/ 	.byte	0x00, 0xf5, 0x21, 0x00


	//----- nvinfo : EIATTR_KPARAM_INFO
	.align		4
.L_45:
        /*0038*/ 	.byte	0x04, 0x17
        /*003a*/ 	.short	(.L_47 - .L_46)
.L_46:
        /*003c*/ 	.word	0x00000000
        /*0040*/ 	.short	0x0003
        /*0042*/ 	.short	0x0018
        /*0044*/ 	.byte	0x00, 0xf5, 0x21, 0x00


	//----- nvinfo : EIATTR_KPARAM_INFO
	.align		4
.L_47:
        /*0048*/ 	.byte	0x04, 0x17
        /*004a*/ 	.short	(.L_49 - .L_48)
.L_48:
        /*004c*/ 	.word	0x00000000
        /*0050*/ 	.short	0x0002
        /*0052*/ 	.short	0x0010
        /*0054*/ 	.byte	0x00, 0xf5, 0x21, 0x00


	//----- nvinfo : EIATTR_KPARAM_INFO
	.align		4
.L_49:
        /*0058*/ 	.byte	0x04, 0x17
        /*005a*/ 	.short	(.L_51 - .L_50)
.L_50:
        /*005c*/ 	.word	0x00000000
        /*0060*/ 	.short	0x0001
        /*0062*/ 	.short	0x0008
        /*0064*/ 	.byte	0x00, 0xf5, 0x21, 0x00


	//----- nvinfo : EIATTR_KPARAM_INFO
	.align		4
.L_51:
        /*0068*/ 	.byte	0x04, 0x17
        /*006a*/ 	.short	(.L_53 - .L_52)
.L_52:
        /*006c*/ 	.word	0x00000000
        /*0070*/ 	.short	0x0000
        /*0072*/ 	.short	0x0000
        /*0074*/ 	.byte	0x00, 0xf0, 0x11, 0x00


	//----- nvinfo : EIATTR_SPARSE_MMA_MASK
	.align		4
.L_53:
        /*0078*/ 	.byte	0x03, 0x50
        /*007a*/ 	.short	0x0000


	//----- nvinfo : EIATTR_MAXREG_COUNT
	.align		4
        /*007c*/ 	.byte	0x03, 0x1b
        /*007e*/ 	.short	0x00ff


	//----- nvinfo : EIATTR_MERCURY_ISA_VERSION
	.align		4
        /*0080*/ 	.byte	0x03, 0x5f
        /*0082*/ 	.short	0x0101


	//----- nvinfo : EIATTR_VRC_CTA_INIT_COUNT
	.align		4
        /*0084*/ 	.byte	0x02, 0x4a
	.zero		1
	.zero		1


	//----- nvinfo : EIATTR_EXIT_INSTR_OFFSETS
	.align		4
        /*0088*/ 	.byte	0x04, 0x1c
        /*008a*/ 	.short	(.L_55 - .L_54)


	//   ....[0]....
.L_54:
        /*008c*/ 	.word	0x00000060


	//   ....[1]....
        /*0090*/ 	.word	0x000001e0


	//----- nvinfo : EIATTR_CBANK_PARAM_SIZE
	.align		4
.L_55:
        /*0094*/ 	.byte	0x03, 0x19
        /*0096*/ 	.short	0x0038


	//----- nvinfo : EIATTR_PARAM_CBANK
	.align		4
        /*0098*/ 	.byte	0x04, 0x0a
        /*009a*/ 	.short	(.L_57 - .L_56)
	.align		4
.L_56:
        /*009c*/ 	.word	index@(.nv.constant0._Z16ComputeRhoPhiGPUiPfS_S_S_S_S_)
        /*00a0*/ 	.short	0x0380
        /*00a2*/ 	.short	0x0038


	//----- nvinfo : EIATTR_SW_WAR
	.align		4
.L_57:
        /*00a4*/ 	.byte	0x04, 0x36
        /*00a6*/ 	.short	(.L_59 - .L_58)
.L_58:
        /*00a8*/ 	.word	0x00000008
.L_59:


//--------------------- .nv.callgraph             --------------------------
	.section	.nv.callgraph,"",@"SHT_CUDA_CALLGRAPH"
	.align	4
	.sectionentsize	8
	.align		4
        /*0000*/ 	.word	0x00000000
	.align		4
        /*0004*/ 	.word	0xffffffff
	.align		4
        /*0008*/ 	.word	0x00000000
	.align		4
        /*000c*/ 	.word	0xfffffffe
	.align		4
        /*0010*/ 	.word	0x00000000
	.align		4
        /*0014*/ 	.word	0xfffffffd
	.align		4
        /*0018*/ 	.word	0x00000000
	.align		4
        /*001c*/ 	.word	0xfffffffc


//--------------------- .nv.constant3             --------------------------
	.section	.nv.constant3,"a",@progbits
	.align	4
.nv.constant3:
	.type		c,@object
	.size		c,(.L_0 - c)
c:
	.zero		10240
.L_0:


//--------------------- .nv.constant4             --------------------------
	.section	.nv.constant4,"a",@progbits
	.align	8
	.align		8
.nv.constant4:
        /*0000*/ 	.dword	__cudart_i2opi_f


//--------------------- .text._Z13ComputeFH_GPUiiPfS_S_S_S_ --------------------------
	.section	.text._Z13ComputeFH_GPUiiPfS_S_S_S_,"ax",@progbits
	.align	128
        .global         _Z13ComputeFH_GPUiiPfS_S_S_S_
        .type           _Z13ComputeFH_GPUiiPfS_S_S_S_,@function
        .size           _Z13ComputeFH_GPUiiPfS_S_S_S_,(.L_x_79 - _Z13ComputeFH_GPUiiPfS_S_S_S_)
        .other          _Z13ComputeFH_GPUiiPfS_S_S_S_,@"STO_CUDA_ENTRY STV_DEFAULT"
_Z13ComputeFH_GPUiiPfS_S_S_S_:
.text._Z13ComputeFH_GPUiiPfS_S_S_S_:
[----:B------:R-:W-:Y:S01]  /*0000*/  LDC R1, c[0x0][0x37c] ;  /* 0x0000df00ff017b82 */ /* 0x000fe20000000800 */
[----:B------:R-:W0:Y:S07]  /*0010*/  S2R R0, SR_CTAID.X ;  /* 0x0000000000007919 */ /* 0x000e2e0000002500 */
[----:B------:R-:W1:Y:S01]  /*0020*/  LDC.64 R4, c[0x0][0x398] ;  /* 0x0000e600ff047b82 */ /* 0x000e620000000a00 */
[----:B------:R-:W2:Y:S01]  /*0030*/  LDCU.64 UR10, c[0x0][0x358] ;  /* 0x00006b00ff0a77ac */ /* 0x000ea20008000a00 */
[----:B------:R-:W0:Y:S01]  /*0040*/  S2R R3, SR_TID.X ;  /* 0x0000000000037919 */ /* 0x000e220000002100 */
[----:B------:R-:W3:Y:S05]  /*0050*/  LDCU.64 UR8, c[0x0][0x380] ;  /* 0x00007000ff0877ac */ /* 0x000eea0008000a00 */
[----:B------:R-:W4:Y:S08]  /*0060*/  LDC.64 R22, c[0x0][0x3a8] ;  /* 0x0000ea00ff167b82 */ /* 0x000f300000000a00 */
[----:B------:R-:W3:Y:S08]  /*0070*/  LDC.64 R6, c[0x0][0x388] ;  /* 0x0000e200ff067b82 */ /* 0x000ef00000000a00 */
[----:B------:R-:W3:Y:S08]  /*0080*/  LDC.64 R8, c[0x0][0x390] ;  /* 0x0000e400ff087b82 */ /* 0x000ef00000000a00 */
[----:B------:R-:W3:Y:S01]  /*0090*/  LDC.64 R10, c[0x0][0x3a0] ;  /* 0x0000e800ff0a7b82 */ /* 0x000ee20000000a00 */
[----:B0-----:R-:W-:-:S04]  /*00a0*/  IMAD R3, R0, 0x100, R3 ;  /* 0x0000010000037824 */ /* 0x001fc800078e0203 */
[----:B-1----:R-:W-:-:S04]  /*00b0*/  IMAD.WIDE R4, R3, 0x4, R4 ;  /* 0x0000000403047825 */ /* 0x002fc800078e0204 */
[C---:B----4-:R-:W-:Y:S02]  /*00c0*/  IMAD.WIDE R22, R3.reuse, 0x4, R22 ;  /* 0x0000000403167825 */ /* 0x050fe400078e0216 */
[----:B--2---:R0:W5:Y:S02]  /*00d0*/  LDG.E R4, desc[UR10][R4.64] ;  /* 0x0000000a04047981 */ /* 0x004164000c1e1900 */
[C---:B---3--:R-:W-:Y:S02]  /*00e0*/  IMAD.WIDE R6, R3.reuse, 0x4, R6 ;  /* 0x0000000403067825 */ /* 0x048fe400078e0206 */
[----:B------:R0:W5:Y:S02]  /*00f0*/  LDG.E R22, desc[UR10][R22.64] ;  /* 0x0000000a16167981 */ /* 0x000164000c1e1900 */
[C---:B------:R-:W-:Y:S02]  /*0100*/  IMAD.WIDE R8, R3.reuse, 0x4, R8 ;  /* 0x0000000403087825 */ /* 0x040fe400078e0208 */
[----:B------:R0:W5:Y:S02]  /*0110*/  LDG.E R2, desc[UR10][R6.64] ;  /* 0x0000000a06027981 */ /* 0x000164000c1e1900 */
[----:B------:R-:W-:-:S02]  /*0120*/  IMAD.WIDE R10, R3, 0x4, R10 ;  /* 0x00000004030a7825 */ /* 0x000fc400078e020a */
[----:B------:R0:W5:Y:S04]  /*0130*/  LDG.E R3, desc[UR10][R8.64] ;  /* 0x0000000a08037981 */ /* 0x000168000c1e1900 */
[----:B------:R0:W5:Y:S01]  /*0140*/  LDG.E R21, desc[UR10][R10.64] ;  /* 0x0000000a0a157981 */ /* 0x000162000c1e1900 */
[----:B------:R-:W-:-:S04]  /*0150*/  UIADD3 UR5, UPT, UPT, UR8, -UR9, URZ ;  /* 0x8000000908057290 */ /* 0x000fc8000fffe0ff */
[----:B------:R-:W-:Y:S01]  /*0160*/  UISETP.GT.AND UP0, UPT, UR5, 0x1ff, UPT ;  /* 0x000001ff0500788c */ /* 0x000fe2000bf04270 */
[----:B------:R-:W1:Y:S01]  /*0170*/  LDCU UR7, c[0x0][0x384] ;  /* 0x00007080ff0777ac */ /* 0x000e620008000800 */
[----:B------:R-:W-:-:S07]  /*0180*/  UMOV UR4, URZ ;  /* 0x000000ff00047c82 */ /* 0x000fce0008000000 */
[----:B0-----:R-:W-:Y:S05]  /*0190*/  BRA.U UP0, `(.L_x_0) ;  /* 0x0000003100787547 */ /* 0x001fea000b800000 */
[----:B------:R-:W-:Y:S02]  /*01a0*/  USHF.R.S32.HI UR6, URZ, 0x1f, UR5 ;  /* 0x0000001fff067899 */ /* 0x000fe40008011405 */
[----:B------:R-:W-:Y:S02]  /*01b0*/  UISETP.GT.AND UP0, UPT, UR8, UR9, UPT ;  /* 0x000000090800728c */ /* 0x000fe4000bf04270 */
[----:B------:R-:W-:-:S04]  /*01c0*/  ULEA.HI UR6, UR6, UR5, URZ, 0x2 ;  /* 0x0000000506067291 */ /* 0x000fc8000f8f10ff */
[----:B------:R-:W-:-:S04]  /*01d0*/  ULOP3.LUT UR6, UR6, 0xfffffffc, URZ, 0xc0, !UPT ;  /* 0xfffffffc06067892 */ /* 0x000fc8000f8ec0ff */
[----:B------:R-:W-:-:S04]  /*01e0*/  UIADD3 UR6, UPT, UPT, UR5, -UR6, URZ ;  /* 0x8000000605067290 */ /* 0x000fc8000fffe0ff */
[----:B------:R-:W-:-:S09]  /*01f0*/  UISETP.LT.OR UP0, UPT, UR6, 0x1, !UP0 ;  /* 0x000000010600788c */ /* 0x000fd2000c701670 */
[----:B------:R-:W-:Y:S05]  /*0200*/  BRA.U UP0, `(.L_x_0) ;  /* 0x00000031005c7547 */ /* 0x000fea000b800000 */
[----:B------:R-:W0:Y:S01]  /*0210*/  LDCU.64 UR4, c[0x3][URZ] ;  /* 0x00c00000ff0477ac */ /* 0x000e220008000a00 */
[----:B------:R-:W-:Y:S01]  /*0220*/  BSSY.RECONVERGENT B0, `(.L_x_1) ;  /* 0x0000075000007945 */ /* 0x000fe20003800200 */
[----:B------:R-:W2:Y:S01]  /*0230*/  LDCU UR6, c[0x3][0x8] ;  /* 0x00c00100ff0677ac */ /* 0x000ea20008000800 */
[----:B------:R-:W-:Y:S01]  /*0240*/  UMOV UR12, 0x54442d18 ;  /* 0x54442d18000c7882 */ /* 0x000fe20000000000 */
[----:B------:R-:W-:Y:S01]  /*0250*/  UMOV UR13, 0x401921fb ;  /* 0x401921fb000d7882 */ /* 0x000fe20000000000 */
[----:B0----5:R-:W-:-:S04]  /*0260*/  FMUL R5, R3, UR5 ;  /* 0x0000000503057c20 */ /* 0x021fc80008400000 */
[----:B------:R-:W-:-:S04]  /*0270*/  FFMA R5, R2, UR4, R5 ;  /* 0x0000000402057c23 */ /* 0x000fc80008000005 */
[----:B--2---:R-:W-:-:S04]  /*0280*/  FFMA R5, R4, UR6, R5 ;  /* 0x0000000604057c23 */ /* 0x004fc80008000005 */
[----:B------:R-:W0:Y:S02]  /*0290*/  F2F.F64.F32 R6, R5 ;  /* 0x0000000500067310 */ /* 0x000e240000201800 */
[----:B0-----:R-:W-:-:S06]  /*02a0*/  DMUL R6, R6, UR12 ;  /* 0x0000000c06067c28 */ /* 0x001fcc0008000000 */
[----:B------:R-:W0:Y:S02]  /*02b0*/  F2F.F32.F64 R18, R6 ;  /* 0x0000000600127310 */ /* 0x000e240000301000 */
[C---:B0-----:R-:W-:Y:S01]  /*02c0*/  FMUL R8, R18.reuse, 0.63661974668502807617 ;  /* 0x3f22f98312087820 */ /* 0x041fe20000400000 */
[----:B------:R-:W-:-:S05]  /*02d0*/  FSETP.GE.AND P0, PT, |R18|, 105615, PT ;  /* 0x47ce47801200780b */ /* 0x000fca0003f06200 */
[----:B------:R-:W0:Y:S01]  /*02e0*/  F2I.NTZ R17, R8 ;  /* 0x0000000800117305 */ /* 0x000e220000203100 */
[----:B------:R-:W-:Y:S02]  /*02f0*/  P2R R5, PR, RZ, 0x1 ;  /* 0x00000001ff057803 */ /* 0x000fe40000000000 */
[----:B0-----:R-:W-:Y:S01]  /*0300*/  I2FP.F32.S32 R19, R17 ;  /* 0x0000001100137245 */ /* 0x001fe20000201400 */
[----:B------:R-:W-:-:S04]  /*0310*/  IMAD.MOV.U32 R23, RZ, RZ, R17 ;  /* 0x000000ffff177224 */ /* 0x000fc800078e0011 */
[----:B------:R-:W-:-:S04]  /*0320*/  FFMA R10, R19, -1.5707962512969970703, R18 ;  /* 0xbfc90fda130a7823 */ /* 0x000fc80000000012 */
[----:B------:R-:W-:-:S04]  /*0330*/  FFMA R10, R19, -7.5497894158615963534e-08, R10 ;  /* 0xb3a22168130a7823 */ /* 0x000fc8000000000a */
[----:B------:R-:W-:-:S04]  /*0340*/  FFMA R19, R19, -5.3903029534742383927e-15, R10 ;  /* 0xa7c234c513137823 */ /* 0x000fc8000000000a */
[----:B------:R-:W-:Y:S01]  /*0350*/  IMAD.MOV.U32 R13, RZ, RZ, R19 ;  /* 0x000000ffff0d7224 */ /* 0x000fe200078e0013 */
[----:B------:R-:W-:Y:S06]  /*0360*/  @!P0 BRA `(.L_x_2) ;  /* 0x0000000400808947 */ /* 0x000fec0003800000 */
[----:B------:R-:W-:-:S13]  /*0370*/  FSETP.NEU.AND P0, PT, |R18|, +INF , PT ;  /* 0x7f8000001200780b */ /* 0x000fda0003f0d200 */
[----:B------:R-:W-:Y:S01]  /*0380*/  @!P0 FMUL R13, RZ, R18 ;  /* 0x00000012ff0d8220 */ /* 0x000fe20000400000 */
[----:B------:R-:W-:Y:S01]  /*0390*/  @!P0 IMAD.MOV.U32 R17, RZ, RZ, RZ ;  /* 0x000000ffff118224 */ /* 0x000fe200078e00ff */
[----:B------:R-:W-:Y:S06]  /*03a0*/  @!P0 BRA `(.L_x_2) ;  /* 0x0000000400708947 */ /* 0x000fec0003800000 */
[----:B------:R-:W-:Y:S01]  /*03b0*/  IMAD.SHL.U32 R5, R18, 0x100, RZ ;  /* 0x0000010012057824 */ /* 0x000fe200078e00ff */
[----:B------:R-:W-:Y:S01]  /*03c0*/  MOV R17, RZ ;  /* 0x000000ff00117202 */ /* 0x000fe20000000f00 */
[----:B------:R-:W-:Y:S01]  /*03d0*/  IMAD.MOV.U32 R11, RZ, RZ, RZ ;  /* 0x000000ffff0b7224 */ /* 0x000fe200078e00ff */
[----:B-1----:R-:W0:Y:S02]  /*03e0*/  LDCU.64 UR6, c[0x4][URZ] ;  /* 0x01000000ff0677ac */ /* 0x002e240008000a00 */
[----:B------:R-:W-:Y:S01]  /*03f0*/  LOP3.LUT R16, R5, 0x80000000, RZ, 0xfc, !PT ;  /* 0x8000000005107812 */ /* 0x000fe200078efcff */
[----:B------:R-:W-:Y:S01]  /*0400*/  UMOV UR5, URZ ;  /* 0x000000ff00057c82 */ /* 0x000fe20008000000 */
[----:B------:R-:W-:-:S05]  /*0410*/  UMOV UR4, URZ ;  /* 0x000000ff00047c82 */ /* 0x000fca0008000000 */
.L_x_3:
[----:B0-----:R-:W-:Y:S02]  /*0420*/  IMAD.U32 R13, RZ, RZ, UR7 ;  /* 0x00000007ff0d7e24 */ /* 0x001fe4000f8e00ff */
[----:B------:R-:W-:-:S05]  /*0430*/  IMAD.U32 R12, RZ, RZ, UR6 ;  /* 0x00000006ff0c7e24 */ /* 0x000fca000f8e00ff */
[----:B------:R-:W2:Y:S01]  /*0440*/  LDG.E.CONSTANT R13, desc[UR10][R12.64] ;  /* 0x0000000a0c0d7981 */ /* 0x000ea2000c1e9900 */
[----:B------:R-:W-:Y:S01]  /*0450*/  UIADD3 UR4, UPT, UPT, UR4, 0x1, URZ ;  /* 0x0000000104047890 */ /* 0x000fe2000fffe0ff */
[C---:B------:R-:W-:Y:S01]  /*0460*/  ISETP.EQ.AND P0, PT, R17.reuse, RZ, PT ;  /* 0x000000ff1100720c */ /* 0x040fe20003f02270 */
[----:B------:R-:W-:Y:S01]  /*0470*/  UIADD3 UR6, UP1, UPT, UR6, 0x4, URZ ;  /* 0x0000000406067890 */ /* 0x000fe2000ff3e0ff */
[C---:B------:R-:W-:Y:S01]  /*0480*/  ISETP.EQ.AND P1, PT, R17.reuse, 0x4, PT ;  /* 0x000000041100780c */ /* 0x040fe20003f22270 */
[----:B------:R-:W-:Y:S01]  /*0490*/  UISETP.NE.AND UP0, UPT, UR4, 0x6, UPT ;  /* 0x000000060400788c */ /* 0x000fe2000bf05270 */
[C---:B------:R-:W-:Y:S01]  /*04a0*/  ISETP.EQ.AND P3, PT, R17.reuse, 0xc, PT ;  /* 0x0000000c1100780c */ /* 0x040fe20003f62270 */
[----:B------:R-:W-:Y:S01]  /*04b0*/  UIADD3.X UR7, UPT, UPT, URZ, UR7, URZ, UP1, !UPT ;  /* 0x00000007ff077290 */ /* 0x000fe20008ffe4ff */
[C---:B------:R-:W-:Y:S02]  /*04c0*/  ISETP.EQ.AND P4, PT, R17.reuse, 0x10, PT ;  /* 0x000000101100780c */ /* 0x040fe40003f82270 */
[----:B------:R-:W-:Y:S01]  /*04d0*/  ISETP.EQ.AND P5, PT, R17, 0x14, PT ;  /* 0x000000141100780c */ /* 0x000fe20003fa2270 */
[----:B--2---:R-:W-:-:S03]  /*04e0*/  IMAD.WIDE.U32 R14, R13, R16, RZ ;  /* 0x000000100d0e7225 */ /* 0x004fc600078e00ff */
[----:B------:R-:W-:-:S04]  /*04f0*/  IADD3 R14, P2, PT, R14, R11, RZ ;  /* 0x0000000b0e0e7210 */ /* 0x000fc80007f5e0ff */
[----:B------:R-:W-:Y:S01]  /*0500*/  IADD3.X R11, PT, PT, R15, UR5, RZ, P2, !PT ;  /* 0x000000050f0b7c10 */ /* 0x000fe200097fe4ff */
[--C-:B------:R-:W-:Y:S01]  /*0510*/  @P0 IMAD.MOV.U32 R5, RZ, RZ, R14.reuse ;  /* 0x000000ffff050224 */ /* 0x100fe200078e000e */
[C---:B------:R-:W-:Y:S01]  /*0520*/  ISETP.EQ.AND P2, PT, R17.reuse, 0x8, PT ;  /* 0x000000081100780c */ /* 0x040fe20003f42270 */
[--C-:B------:R-:W-:Y:S01]  /*0530*/  @P1 IMAD.MOV.U32 R6, RZ, RZ, R14.reuse ;  /* 0x000000ffff061224 */ /* 0x100fe200078e000e */
[----:B------:R-:W-:Y:S01]  /*0540*/  @P4 MOV R9, R14 ;  /* 0x0000000e00094202 */ /* 0x000fe20000000f00 */
[--C-:B------:R-:W-:Y:S02]  /*0550*/  @P3 IMAD.MOV.U32 R8, RZ, RZ, R14.reuse ;  /* 0x000000ffff083224 */ /* 0x100fe400078e000e */
[----:B------:R-:W-:Y:S02]  /*0560*/  @P5 IMAD.MOV.U32 R10, RZ, RZ, R14 ;  /* 0x000000ffff0a5224 */ /* 0x000fe400078e000e */
[----:B------:R-:W-:-:S06]  /*0570*/  VIADD R17, R17, 0x4 ;  /* 0x0000000411117836 */ /* 0x000fcc0000000000 */
[----:B------:R-:W-:Y:S01]  /*0580*/  @P2 IMAD.MOV.U32 R7, RZ, RZ, R14 ;  /* 0x000000ffff072224 */ /* 0x000fe200078e000e */
[----:B------:R-:W-:Y:S06]  /*0590*/  BRA.U UP0, `(.L_x_3) ;  /* 0xfffffffd00a07547 */ /* 0x000fec000b83ffff */
[----:B------:R-:W-:Y:S01]  /*05a0*/  SHF.R.U32.HI R12, RZ, 0x17, R18 ;  /* 0x00000017ff0c7819 */ /* 0x000fe20000011612 */
[----:B------:R-:W-:Y:S03]  /*05b0*/  BSSY.RECONVERGENT B1, `(.L_x_4) ;  /* 0x0000029000017945 */ /* 0x000fe60003800200 */
[C---:B------:R-:W-:Y:S02]  /*05c0*/  LOP3.LUT R13, R12.reuse, 0xe0, RZ, 0xc0, !PT ;  /* 0x000000e00c0d7812 */ /* 0x040fe400078ec0ff */
[----:B------:R-:W-:-:S03]  /*05d0*/  LOP3.LUT P6, RZ, R12, 0x1f, RZ, 0xc0, !PT ;  /* 0x0000001f0cff7812 */ /* 0x000fc600078cc0ff */
[----:B------:R-:W-:-:S05]  /*05e0*/  VIADD R13, R13, 0xffffff80 ;  /* 0xffffff800d0d7836 */ /* 0x000fca0000000000 */
[----:B------:R-:W-:-:S05]  /*05f0*/  SHF.R.U32.HI R13, RZ, 0x5, R13 ;  /* 0x00000005ff0d7819 */ /* 0x000fca000001160d */
[----:B------:R-:W-:-:S05]  /*0600*/  IMAD.U32 R17, R13, -0x4, RZ ;  /* 0xfffffffc0d117824 */ /* 0x000fca00078e00ff */
[C---:B------:R-:W-:Y:S02]  /*0610*/  ISETP.EQ.AND P3, PT, R17.reuse, -0x18, PT ;  /* 0xffffffe81100780c */ /* 0x040fe40003f62270 */
[C---:B------:R-:W-:Y:S02]  /*0620*/  ISETP.EQ.AND P4, PT, R17.reuse, -0x14, PT ;  /* 0xffffffec1100780c */ /* 0x040fe40003f82270 */
[C---:B------:R-:W-:Y:S02]  /*0630*/  ISETP.EQ.AND P0, PT, R17.reuse, -0x10, PT ;  /* 0xfffffff01100780c */ /* 0x040fe40003f02270 */
[C---:B------:R-:W-:Y:S02]  /*0640*/  ISETP.EQ.AND P1, PT, R17.reuse, -0xc, PT ;  /* 0xfffffff41100780c */ /* 0x040fe40003f22270 */
[C---:B------:R-:W-:Y:S02]  /*0650*/  ISETP.EQ.AND P2, PT, R17.reuse, -0x8, PT ;  /* 0xfffffff81100780c */ /* 0x040fe40003f42270 */
[----:B------:R-:W-:-:S03]  /*0660*/  ISETP.EQ.AND P5, PT, R17, 0x4, PT ;  /* 0x000000041100780c */ /* 0x000fc60003fa2270 */
[--C-:B------:R-:W-:Y:S01]  /*0670*/  @P3 IMAD.MOV.U32 R16, RZ, RZ, R5.reuse ;  /* 0x000000ffff103224 */ /* 0x100fe200078e0005 */
[C---:B------:R-:W-:Y:S01]  /*0680*/  ISETP.EQ.AND P3, PT, R17.reuse, -0x4, PT ;  /* 0xfffffffc1100780c */ /* 0x040fe20003f62270 */
[----:B------:R-:W-:Y:S01]  /*0690*/  @P4 IMAD.MOV.U32 R13, RZ, RZ, R5 ;  /* 0x000000ffff0d4224 */ /* 0x000fe200078e0005 */
[----:B------:R-:W-:Y:S01]  /*06a0*/  @P4 MOV R16, R6 ;  /* 0x0000000600104202 */ /* 0x000fe20000000f00 */
[----:B------:R-:W-:Y:S01]  /*06b0*/  @P0 IMAD.MOV.U32 R13, RZ, RZ, R6 ;  /* 0x000000ffff0d0224 */ /* 0x000fe200078e0006 */
[----:B------:R-:W-:Y:S01]  /*06c0*/  ISETP.EQ.AND P4, PT, R17, RZ, PT ;  /* 0x000000ff1100720c */ /* 0x000fe20003f82270 */
[--C-:B------:R-:W-:Y:S02]  /*06d0*/  @P1 IMAD.MOV.U32 R13, RZ, RZ, R7.reuse ;  /* 0x000000ffff0d1224 */ /* 0x100fe400078e0007 */
[----:B------:R-:W-:Y:S02]  /*06e0*/  @P2 IMAD.MOV.U32 R13, RZ, RZ, R8 ;  /* 0x000000ffff0d2224 */ /* 0x000fe400078e0008 */
[----:B------:R-:W-:-:S02]  /*06f0*/  @P0 IMAD.MOV.U32 R16, RZ, RZ, R7 ;  /* 0x000000ffff100224 */ /* 0x000fc400078e0007 */
[----:B------:R-:W-:Y:S02]  /*0700*/  @P1 IMAD.MOV.U32 R16, RZ, RZ, R8 ;  /* 0x000000ffff101224 */ /* 0x000fe400078e0008 */
[----:B------:R-:W-:Y:S01]  /*0710*/  @P3 MOV R13, R9 ;  /* 0x00000009000d3202 */ /* 0x000fe20000000f00 */
[----:B------:R-:W-:Y:S02]  /*0720*/  @P2 IMAD.MOV.U32 R16, RZ, RZ, R9 ;  /* 0x000000ffff102224 */ /* 0x000fe400078e0009 */
[--C-:B------:R-:W-:Y:S02]  /*0730*/  @P3 IMAD.MOV.U32 R16, RZ, RZ, R10.reuse ;  /* 0x000000ffff103224 */ /* 0x100fe400078e000a */
[----:B------:R-:W-:Y:S02]  /*0740*/  @P4 IMAD.MOV.U32 R13, RZ, RZ, R10 ;  /* 0x000000ffff0d4224 */ /* 0x000fe400078e000a */
[--C-:B------:R-:W-:Y:S02]  /*0750*/  @P5 IMAD.MOV.U32 R13, RZ, RZ, R11.reuse ;  /* 0x000000ffff0d5224 */ /* 0x100fe400078e000b */
[----:B------:R-:W-:-:S02]  /*0760*/  @P4 IMAD.MOV.U32 R16, RZ, RZ, R11 ;  /* 0x000000ffff104224 */ /* 0x000fc400078e000b */
[----:B------:R-:W-:Y:S01]  /*0770*/  IMAD.MOV.U32 R14, RZ, RZ, R13 ;  /* 0x000000ffff0e7224 */ /* 0x000fe200078e000d */
[----:B------:R-:W-:Y:S06]  /*0780*/  @!P6 BRA `(.L_x_5) ;  /* 0x00000000002ce947 */ /* 0x000fec0003800000 */
[----:B------:R-:W-:Y:S01]  /*0790*/  @P0 IMAD.MOV.U32 R15, RZ, RZ, R5 ;  /* 0x000000ffff0f0224 */ /* 0x000fe200078e0005 */
[----:B------:R-:W-:Y:S02]  /*07a0*/  ISETP.EQ.AND P0, PT, R17, 0x8, PT ;  /* 0x000000081100780c */ /* 0x000fe40003f02270 */
[----:B------:R-:W-:Y:S01]  /*07b0*/  @P1 MOV R15, R6 ;  /* 0x00000006000f1202 */ /* 0x000fe20000000f00 */
[----:B------:R-:W-:Y:S01]  /*07c0*/  @P2 IMAD.MOV.U32 R15, RZ, RZ, R7 ;  /* 0x000000ffff0f2224 */ /* 0x000fe200078e0007 */
[----:B------:R-:W-:Y:S01]  /*07d0*/  LOP3.LUT R13, R12, 0x1f, RZ, 0xc0, !PT ;  /* 0x0000001f0c0d7812 */ /* 0x000fe200078ec0ff */
[----:B------:R-:W-:Y:S02]  /*07e0*/  @P3 IMAD.MOV.U32 R15, RZ, RZ, R8 ;  /* 0x000000ffff0f3224 */ /* 0x000fe400078e0008 */
[----:B------:R-:W-:Y:S01]  /*07f0*/  @P4 IMAD.MOV.U32 R15, RZ, RZ, R9 ;  /* 0x000000ffff0f4224 */ /* 0x000fe200078e0009 */
[----:B------:R-:W-:Y:S01]  /*0800*/  SHF.L.W.U32.HI R16, R14, R13, R16 ;  /* 0x0000000d0e107219 */ /* 0x000fe20000010e10 */
[----:B------:R-:W-:-:S04]  /*0810*/  @P5 IMAD.MOV.U32 R15, RZ, RZ, R10 ;  /* 0x000000ffff0f5224 */ /* 0x000fc800078e000a */
[----:B------:R-:W-:-:S05]  /*0820*/  @P0 IMAD.MOV.U32 R15, RZ, RZ, R11 ;  /* 0x000000ffff0f0224 */ /* 0x000fca00078e000b */
[----:B------:R-:W-:-:S07]  /*0830*/  SHF.L.W.U32.HI R14, R15, R13, R14 ;  /* 0x0000000d0f0e7219 */ /* 0x000fce0000010e0e */
.L_x_5:
[----:B------:R-:W-:Y:S05]  /*0840*/  BSYNC.RECONVERGENT B1 ;  /* 0x0000000000017941 */ /* 0x000fea0003800200 */
.L_x_4:
[C---:B------:R-:W-:Y:S01]  /*0850*/  SHF.L.W.U32.HI R17, R14.reuse, 0x2, R16 ;  /* 0x000000020e117819 */ /* 0x040fe20000010e10 */
[----:B------:R-:W-:Y:S01]  /*0860*/  IMAD.SHL.U32 R12, R14, 0x4, RZ ;  /* 0x000000040e0c7824 */ /* 0x000fe200078e00ff */
[----:B------:R-:W-:Y:S01]  /*0870*/  UMOV UR4, 0x54442d19 ;  /* 0x54442d1900047882 */ /* 0x000fe20000000000 */
[----:B------:R-:W-:Y:S01]  /*0880*/  UMOV UR5, 0x3bf921fb ;  /* 0x3bf921fb00057882 */ /* 0x000fe20000000000 */
[----:B------:R-:W-:Y:S02]  /*0890*/  SHF.R.S32.HI R11, RZ, 0x1f, R17 ;  /* 0x0000001fff0b7819 */ /* 0x000fe40000011411 */
[----:B------:R-:W-:Y:S02]  /*08a0*/  ISETP.GE.AND P0, PT, R18, RZ, PT ;  /* 0x000000ff1200720c */ /* 0x000fe40003f06270 */
[C---:B------:R-:W-:Y:S02]  /*08b0*/  LOP3.LUT R12, R11.reuse, R12, RZ, 0x3c, !PT ;  /* 0x0000000c0b0c7212 */ /* 0x040fe400078e3cff */
[----:B------:R-:W-:-:S02]  /*08c0*/  LOP3.LUT R13, R11, R17, RZ, 0x3c, !PT ;  /* 0x000000110b0d7212 */ /* 0x000fc400078e3cff */
[----:B------:R-:W-:Y:S02]  /*08d0*/  SHF.R.U32.HI R16, RZ, 0x1e, R16 ;  /* 0x0000001eff107819 */ /* 0x000fe40000011610 */
[C---:B------:R-:W-:Y:S02]  /*08e0*/  LOP3.LUT R11, R17.reuse, R18, RZ, 0x3c, !PT ;  /* 0x00000012110b7212 */ /* 0x040fe400078e3cff */
[----:B------:R-:W0:Y:S01]  /*08f0*/  I2F.F64.S64 R12, R12 ;  /* 0x0000000c000c7312 */ /* 0x000e220000301c00 */
[----:B------:R-:W-:Y:S02]  /*0900*/  LEA.HI R17, R17, R16, RZ, 0x1 ;  /* 0x0000001011117211 */ /* 0x000fe400078f08ff */
[----:B------:R-:W-:Y:S02]  /*0910*/  ISETP.GE.AND P1, PT, R11, RZ, PT ;  /* 0x000000ff0b00720c */ /* 0x000fe40003f26270 */
[----:B------:R-:W-:-:S05]  /*0920*/  IADD3 R11, PT, PT, -R17, RZ, RZ ;  /* 0x000000ff110b7210 */ /* 0x000fca0007ffe1ff */
[----:B------:R-:W-:Y:S01]  /*0930*/  @!P0 IMAD.MOV.U32 R17, RZ, RZ, R11 ;  /* 0x000000ffff118224 */ /* 0x000fe200078e000b */
[----:B0-----:R-:W-:-:S10]  /*0940*/  DMUL R14, R12, UR4 ;  /* 0x000000040c0e7c28 */ /* 0x001fd40008000000 */
[----:B------:R-:W0:Y:S02]  /*0950*/  F2F.F32.F64 R14, R14 ;  /* 0x0000000e000e7310 */ /* 0x000e240000301000 */
[----:B0-----:R-:W-:-:S07]  /*0960*/  FSEL R13, -R14, R14, !P1 ;  /* 0x0000000e0e0d7208 */ /* 0x001fce0004800100 */
.L_x_2:
[----:B-1----:R-:W-:Y:S05]  /*0970*/  BSYNC.RECONVERGENT B0 ;  /* 0x0000000000007941 */ /* 0x002fea0003800200 */
.L_x_1:
[----:B------:R-:W-:Y:S02]  /*0980*/  IMAD.MOV.U32 R11, RZ, RZ, 0x37cbac00 ;  /* 0x37cbac00ff0b7424 */ /* 0x000fe400078e00ff */
[----:B------:R-:W-:Y:S01]  /*0990*/  FMUL R12, R13, R13 ;  /* 0x0000000d0d0c7220 */ /* 0x000fe20000400000 */
[----:B------:R-:W-:Y:S01]  /*09a0*/  LOP3.LUT R15, R17, 0x1, RZ, 0xc0, !PT ;  /* 0x00000001110f7812 */ /* 0x000fe200078ec0ff */
[----:B------:R-:W-:Y:S01]  /*09b0*/  IMAD.MOV.U32 R16, RZ, RZ, 0x3c0885e4 ;  /* 0x3c0885e4ff107424 */ /* 0x000fe200078e00ff */
[----:B------:R-:W-:Y:S01]  /*09c0*/  FSETP.GE.AND P2, PT, |R18|, 105615, PT ;  /* 0x47ce47801200780b */ /* 0x000fe20003f46200 */
[----:B------:R-:W-:Y:S01]  /*09d0*/  FFMA R14, R12, R11, -0.0013887860113754868507 ;  /* 0xbab607ed0c0e7423 */ /* 0x000fe2000000000b */
[----:B------:R-:W-:Y:S01]  /*09e0*/  ISETP.NE.U32.AND P0, PT, R15, 0x1, PT ;  /* 0x000000010f00780c */ /* 0x000fe20003f05070 */
[----:B------:R-:W-:Y:S01]  /*09f0*/  VIADD R20, R17, 0x1 ;  /* 0x0000000111147836 */ /* 0x000fe20000000000 */
[----:B------:R-:W-:Y:S01]  /*0a00*/  BSSY.RECONVERGENT B0, `(.L_x_6) ;  /* 0x000006c000007945 */ /* 0x000fe20003800200 */
[----:B------:R-:W-:Y:S01]  /*0a10*/  IMAD.MOV.U32 R17, RZ, RZ, 0x3e2aaaa8 ;  /* 0x3e2aaaa8ff117424 */ /* 0x000fe200078e00ff */
[----:B------:R-:W-:-:S02]  /*0a20*/  FSEL R15, R14, -0.00019574658654164522886, P0 ;  /* 0xb94d41530e0f7808 */ /* 0x000fc40000000000 */
[----:B------:R-:W-:Y:S02]  /*0a30*/  FSEL R25, R16, 0.041666727513074874878, !P0 ;  /* 0x3d2aaabb10197808 */ /* 0x000fe40004000000 */
[----:B------:R-:W-:Y:S02]  /*0a40*/  LOP3.LUT P1, RZ, R20, 0x2, RZ, 0xc0, !PT ;  /* 0x0000000214ff7812 */ /* 0x000fe4000782c0ff */
[----:B------:R-:W-:Y:S01]  /*0a50*/  FSEL R20, R13, 1, !P0 ;  /* 0x3f8000000d147808 */ /* 0x000fe20004000000 */
[----:B------:R-:W-:Y:S01]  /*0a60*/  FFMA R15, R12, R15, R25 ;  /* 0x0000000f0c0f7223 */ /* 0x000fe20000000019 */
[----:B------:R-:W-:-:S03]  /*0a70*/  FSEL R14, -R17, -0.4999999701976776123, !P0 ;  /* 0xbeffffff110e7808 */ /* 0x000fc60004000100 */
[C---:B------:R-:W-:Y:S02]  /*0a80*/  FFMA R13, R12.reuse, R20, RZ ;  /* 0x000000140c0d7223 */ /* 0x040fe400000000ff */
[----:B------:R-:W-:-:S04]  /*0a90*/  FFMA R14, R12, R15, R14 ;  /* 0x0000000f0c0e7223 */ /* 0x000fc8000000000e */
[----:B------:R-:W-:-:S04]  /*0aa0*/  FFMA R20, R13, R14, R20 ;  /* 0x0000000e0d147223 */ /* 0x000fc80000000014 */
[----:B------:R-:W-:Y:S01]  /*0ab0*/  @P1 FADD R20, RZ, -R20 ;  /* 0x80000014ff141221 */ /* 0x000fe20000000000 */
[----:B------:R-:W-:Y:S06]  /*0ac0*/  @!P2 BRA `(.L_x_7) ;  /* 0x00000004007ca947 */ /* 0x000fec0003800000 */
[----:B------:R-:W-:-:S13]  /*0ad0*/  FSETP.NEU.AND P0, PT, |R18|, +INF , PT ;  /* 0x7f8000001200780b */ /* 0x000fda0003f0d200 */
[----:B------:R-:W-:Y:S01]  /*0ae0*/  @!P0 FMUL R19, RZ, R18 ;  /* 0x00000012ff138220 */ /* 0x000fe20000400000 */
[----:B------:R-:W-:Y:S01]  /*0af0*/  @!P0 IMAD.MOV.U32 R23, RZ, RZ, RZ ;  /* 0x000000ffff178224 */ /* 0x000fe200078e00ff */
[----:B------:R-:W-:Y:S06]  /*0b00*/  @!P0 BRA `(.L_x_7) ;  /* 0x00000004006c8947 */ /* 0x000fec0003800000 */
[----:B------:R-:W-:Y:S01]  /*0b10*/  SHF.L.U32 R12, R18, 0x8, RZ ;  /* 0x00000008120c7819 */ /* 0x000fe200000006ff */
[----:B------:R-:W-:Y:S01]  /*0b20*/  IMAD.MOV.U32 R23, RZ, RZ, RZ ;  /* 0x000000ffff177224 */ /* 0x000fe200078e00ff */
[----:B------:R-:W0:Y:S01]  /*0b30*/  LDCU.64 UR6, c[0x4][URZ] ;  /* 0x01000000ff0677ac */ /* 0x000e220008000a00 */
[----:B------:R-:W-:Y:S01]  /*0b40*/  IMAD.MOV.U32 R24, RZ, RZ, RZ ;  /* 0x000000ffff187224 */ /* 0x000fe200078e00ff */
[----:B------:R-:W-:Y:S01]  /*0b50*/  LOP3.LUT R19, R12, 0x80000000, RZ, 0xfc, !PT ;  /* 0x800000000c137812 */ /* 0x000fe200078efcff */
[----:B------:R-:W-:Y:S01]  /*0b60*/  UMOV UR5, URZ ;  /* 0x000000ff00057c82 */ /* 0x000fe20008000000 */
[----:B------:R-:W-:-:S05]  /*0b70*/  UMOV UR4, URZ ;  /* 0x000000ff00047c82 */ /* 0x000fca0008000000 */
.L_x_8:
        /* <DEDUP_REMOVED lines=11> */
[----:B------:R-:W-:-:S02]  /*0c30*/  ISETP.EQ.AND P4, PT, R24, 0x10, PT ;  /* 0x000000101800780c */ /* 0x000fc40003f82270 */
[C---:B------:R-:W-:Y:S01]  /*0c40*/  ISETP.EQ.AND P5, PT, R24.reuse, 0x14, PT ;  /* 0x000000141800780c */ /* 0x040fe20003fa2270 */
[----:B------:R-:W-:Y:S02]  /*0c50*/  VIADD R24, R24, 0x4 ;  /* 0x0000000418187836 */ /* 0x000fe40000000000 */
[----:B--2---:R-:W-:-:S03]  /*0c60*/  IMAD.WIDE.U32 R14, R12, R19, RZ ;  /* 0x000000130c0e7225 */ /* 0x004fc600078e00ff */
[----:B------:R-:W-:-:S04]  /*0c70*/  IADD3 R14, P6, PT, R14, R23, RZ ;  /* 0x000000170e0e7210 */ /* 0x000fc80007fde0ff */
[----:B------:R-:W-:Y:S01]  /*0c80*/  IADD3.X R23, PT, PT, R15, UR5, RZ, P6, !PT ;  /* 0x000000050f177c10 */ /* 0x000fe2000b7fe4ff */
[--C-:B------:R-:W-:Y:S01]  /*0c90*/  @P0 IMAD.MOV.U32 R5, RZ, RZ, R14.reuse ;  /* 0x000000ffff050224 */ /* 0x100fe200078e000e */
[----:B------:R-:W-:Y:S01]  /*0ca0*/  @P2 MOV R7, R14 ;  /* 0x0000000e00072202 */ /* 0x000fe20000000f00 */
[--C-:B------:R-:W-:Y:S02]  /*0cb0*/  @P1 IMAD.MOV.U32 R6, RZ, RZ, R14.reuse ;  /* 0x000000ffff061224 */ /* 0x100fe400078e000e */
[--C-:B------:R-:W-:Y:S02]  /*0cc0*/  @P3 IMAD.MOV.U32 R8, RZ, RZ, R14.reuse ;  /* 0x000000ffff083224 */ /* 0x100fe400078e000e */
[--C-:B------:R-:W-:Y:S02]  /*0cd0*/  @P4 IMAD.MOV.U32 R9, RZ, RZ, R14.reuse ;  /* 0x000000ffff094224 */ /* 0x100fe400078e000e */
        /* <DEDUP_REMOVED lines=14> */
[----:B------:R-:W-:-:S03]  /*0dc0*/  ISETP.EQ.AND P5, PT, R15, RZ, PT ;  /* 0x000000ff0f00720c */ /* 0x000fc60003fa2270 */
[----:B------:R-:W-:Y:S02]  /*0dd0*/  @P3 MOV R19, R5 ;  /* 0x0000000500133202 */ /* 0x000fe40000000f00 */
[C---:B------:R-:W-:Y:S01]  /*0de0*/  ISETP.EQ.AND P3, PT, R15.reuse, -0x4, PT ;  /* 0xfffffffc0f00780c */ /* 0x040fe20003f62270 */
[----:B------:R-:W-:Y:S02]  /*0df0*/  @P4 IMAD.MOV.U32 R12, RZ, RZ, R5 ;  /* 0x000000ffff0c4224 */ /* 0x000fe400078e0005 */
[--C-:B------:R-:W-:Y:S01]  /*0e00*/  @P4 IMAD.MOV.U32 R19, RZ, RZ, R6.reuse ;  /* 0x000000ffff134224 */ /* 0x100fe200078e0006 */
[----:B------:R-:W-:Y:S01]  /*0e10*/  ISETP.EQ.AND P4, PT, R15, 0x4, PT ;  /* 0x000000040f00780c */ /* 0x000fe20003f82270 */
[----:B------:R-:W-:Y:S02]  /*0e20*/  @P2 IMAD.MOV.U32 R12, RZ, RZ, R6 ;  /* 0x000000ffff0c2224 */ /* 0x000fe400078e0006 */
[--C-:B------:R-:W-:Y:S02]  /*0e30*/  @P2 IMAD.MOV.U32 R19, RZ, RZ, R7.reuse ;  /* 0x000000ffff132224 */ /* 0x100fe400078e0007 */
[----:B------:R-:W-:Y:S01]  /*0e40*/  @P1 IMAD.MOV.U32 R12, RZ, RZ, R7 ;  /* 0x000000ffff0c1224 */ /* 0x000fe200078e0007 */
[----:B------:R-:W-:Y:S01]  /*0e50*/  @P0 MOV R12, R8 ;  /* 0x00000008000c0202 */ /* 0x000fe20000000f00 */
[----:B------:R-:W-:-:S02]  /*0e60*/  @P1 IMAD.MOV.U32 R19, RZ, RZ, R8 ;  /* 0x000000ffff131224 */ /* 0x000fc400078e0008 */
[--C-:B------:R-:W-:Y:S02]  /*0e70*/  @P0 IMAD.MOV.U32 R19, RZ, RZ, R9.reuse ;  /* 0x000000ffff130224 */ /* 0x100fe400078e0009 */
[----:B------:R-:W-:Y:S02]  /*0e80*/  @P3 IMAD.MOV.U32 R12, RZ, RZ, R9 ;  /* 0x000000ffff0c3224 */ /* 0x000fe400078e0009 */
[--C-:B------:R-:W-:Y:S02]  /*0e90*/  @P3 IMAD.MOV.U32 R19, RZ, RZ, R10.reuse ;  /* 0x000000ffff133224 */ /* 0x100fe400078e000a */
[----:B------:R-:W-:Y:S02]  /*0ea0*/  @P5 IMAD.MOV.U32 R12, RZ, RZ, R10 ;  /* 0x000000ffff0c5224 */ /* 0x000fe400078e000a */
[--C-:B------:R-:W-:Y:S02]  /*0eb0*/  @P5 IMAD.MOV.U32 R19, RZ, RZ, R23.reuse ;  /* 0x000000ffff135224 */ /* 0x100fe400078e0017 */
[----:B------:R-:W-:Y:S01]  /*0ec0*/  @P4 IMAD.MOV.U32 R12, RZ, RZ, R23 ;  /* 0x000000ffff0c4224 */ /* 0x000fe200078e0017 */
[----:B------:R-:W-:Y:S06]  /*0ed0*/  @!P6 BRA `(.L_x_10) ;  /* 0x00000000002ce947 */ /* 0x000fec0003800000 */
[----:B------:R-:W-:Y:S01]  /*0ee0*/  @P2 MOV R13, R5 ;  /* 0x00000005000d2202 */ /* 0x000fe20000000f00 */
[----:B------:R-:W-:Y:S01]  /*0ef0*/  @P1 IMAD.MOV.U32 R13, RZ, RZ, R6 ;  /* 0x000000ffff0d1224 */ /* 0x000fe200078e0006 */
[----:B------:R-:W-:Y:S01]  /*0f00*/  LOP3.LUT R14, R14, 0x1f, RZ, 0xc0, !PT ;  /* 0x0000001f0e0e7812 */ /* 0x000fe200078ec0ff */
[----:B------:R-:W-:Y:S01]  /*0f10*/  @P0 IMAD.MOV.U32 R13, RZ, RZ, R7 ;  /* 0x000000ffff0d0224 */ /* 0x000fe200078e0007 */
[----:B------:R-:W-:Y:S01]  /*0f20*/  ISETP.EQ.AND P0, PT, R15, 0x8, PT ;  /* 0x000000080f00780c */ /* 0x000fe20003f02270 */
[----:B------:R-:W-:Y:S01]  /*0f30*/  @P3 IMAD.MOV.U32 R13, RZ, RZ, R8 ;  /* 0x000000ffff0d3224 */ /* 0x000fe200078e0008 */
[----:B------:R-:W-:Y:S01]  /*0f40*/  SHF.L.W.U32.HI R19, R12, R14, R19 ;  /* 0x0000000e0c137219 */ /* 0x000fe20000010e13 */
[----:B------:R-:W-:Y:S02]  /*0f50*/  @P5 IMAD.MOV.U32 R13, RZ, RZ, R9 ;  /* 0x000000ffff0d5224 */ /* 0x000fe400078e0009 */
[----:B------:R-:W-:-:S08]  /*0f60*/  @P4 IMAD.MOV.U32 R13, RZ, RZ, R10 ;  /* 0x000000ffff0d4224 */ /* 0x000fd000078e000a */
[----:B------:R-:W-:-:S05]  /*0f70*/  @P0 IMAD.MOV.U32 R13, RZ, RZ, R23 ;  /* 0x000000ffff0d0224 */ /* 0x000fca00078e0017 */
[----:B------:R-:W-:-:S07]  /*0f80*/  SHF.L.W.U32.HI R12, R13, R14, R12 ;  /* 0x0000000e0d0c7219 */ /* 0x000fce0000010e0c */
.L_x_10:
[----:B------:R-:W-:Y:S05]  /*0f90*/  BSYNC.RECONVERGENT B1 ;  /* 0x0000000000017941 */ /* 0x000fea0003800200 */
.L_x_9:
[C---:B------:R-:W-:Y:S01]  /*0fa0*/  SHF.L.W.U32.HI R23, R12.reuse, 0x2, R19 ;  /* 0x000000020c177819 */ /* 0x040fe20000010e13 */
[----:B------:R-:W-:Y:S01]  /*0fb0*/  UMOV UR4, 0x54442d19 ;  /* 0x54442d1900047882 */ /* 0x000fe20000000000 */
[----:B------:R-:W-:Y:S01]  /*0fc0*/  SHF.L.U32 R12, R12, 0x2, RZ ;  /* 0x000000020c0c7819 */ /* 0x000fe200000006ff */
        /* <DEDUP_REMOVED lines=9> */
[----:B------:R-:W-:-:S03]  /*1060*/  ISETP.GE.AND P0, PT, R18, RZ, PT ;  /* 0x000000ff1200720c */ /* 0x000fc60003f06270 */
[----:B------:R-:W-:-:S04]  /*1070*/  IMAD.MOV R18, RZ, RZ, -R23 ;  /* 0x000000ffff127224 */ /* 0x000fc800078e0a17 */
[----:B------:R-:W-:Y:S01]  /*1080*/  @!P1 IMAD.MOV.U32 R23, RZ, RZ, R18 ;  /* 0x000000ffff179224 */ /* 0x000fe200078e0012 */
[----:B0-----:R-:W-:-:S10]  /*1090*/  DMUL R14, R12, UR4 ;  /* 0x000000040c0e7c28 */ /* 0x001fd40008000000 */
[----:B------:R-:W0:Y:S02]  /*10a0*/  F2F.F32.F64 R14, R14 ;  /* 0x0000000e000e7310 */ /* 0x000e240000301000 */
[----:B0-----:R-:W-:-:S07]  /*10b0*/  FSEL R19, -R14, R14, !P0 ;  /* 0x0000000e0e137208 */ /* 0x001fce0004000100 */
.L_x_7:
[----:B------:R-:W-:Y:S05]  /*10c0*/  BSYNC.RECONVERGENT B0 ;  /* 0x0000000000007941 */ /* 0x000fea0003800200 */
.L_x_6:
[----:B------:R-:W-:Y:S01]  /*10d0*/  FMUL R12, R19, R19 ;  /* 0x00000013130c7220 */ /* 0x000fe20000400000 */
[C---:B------:R-:W-:Y:S01]  /*10e0*/  LOP3.LUT R14, R23.reuse, 0x1, RZ, 0xc0, !PT ;  /* 0x00000001170e7812 */ /* 0x040fe200078ec0ff */
[----:B------:R-:W-:Y:S01]  /*10f0*/  IMAD.MOV.U32 R15, RZ, RZ, 0x3d2aaabb ;  /* 0x3d2aaabbff0f7424 */ /* 0x000fe200078e00ff */
[----:B------:R-:W-:Y:S01]  /*1100*/  UIADD3 UR4, UPT, UPT, UR8, -UR9, URZ ;  /* 0x8000000908047290 */ /* 0x000fe2000fffe0ff */
[----:B------:R-:W-:Y:S01]  /*1110*/  FFMA R13, R12, R11, -0.0013887860113754868507 ;  /* 0xbab607ed0c0d7423 */ /* 0x000fe2000000000b */
[----:B------:R-:W-:Y:S01]  /*1120*/  ISETP.NE.U32.AND P0, PT, R14, 0x1, PT ;  /* 0x000000010e00780c */ /* 0x000fe20003f05070 */
[----:B------:R-:W-:Y:S01]  /*1130*/  IMAD.MOV.U32 R18, RZ, RZ, 0x3effffff ;  /* 0x3effffffff127424 */ /* 0x000fe200078e00ff */
[----:B------:R-:W-:Y:S01]  /*1140*/  USHF.R.S32.HI UR5, URZ, 0x1f, UR4 ;  /* 0x0000001fff057899 */ /* 0x000fe20008011404 */
[----:B------:R-:W-:Y:S01]  /*1150*/  LOP3.LUT P1, RZ, R23, 0x2, RZ, 0xc0, !PT ;  /* 0x0000000217ff7812 */ /* 0x000fe2000782c0ff */
[----:B------:R-:W0:Y:S01]  /*1160*/  LDCU UR6, c[0x3][0x10] ;  /* 0x00c00200ff0677ac */ /* 0x000e220008000800 */
[----:B------:R-:W-:-:S02]  /*1170*/  FSEL R13, R13, -0.00019574658654164522886, !P0 ;  /* 0xb94d41530d0d7808 */ /* 0x000fc40004000000 */
[----:B------:R-:W-:Y:S01]  /*1180*/  FSEL R15, R15, 0.0083327032625675201416, !P0 ;  /* 0x3c0885e40f0f7808 */ /* 0x000fe20004000000 */
[----:B------:R-:W1:Y:S01]  /*1190*/  LDCU UR14, c[0x3][0xc] ;  /* 0x00c00180ff0e77ac */ /* 0x000e620008000800 */
[----:B------:R-:W-:-:S03]  /*11a0*/  FSEL R19, R19, 1, P0 ;  /* 0x3f80000013137808 */ /* 0x000fc60000000000 */
[----:B------:R-:W-:Y:S01]  /*11b0*/  FFMA R13, R12, R13, R15 ;  /* 0x0000000d0c0d7223 */ /* 0x000fe2000000000f */
[----:B------:R-:W-:Y:S01]  /*11c0*/  FSEL R15, -R18, -0.16666662693023681641, !P0 ;  /* 0xbe2aaaa8120f7808 */ /* 0x000fe20004000100 */
[----:B------:R-:W-:Y:S02]  /*11d0*/  ULEA.HI UR5, UR5, UR4, URZ, 0x2 ;  /* 0x0000000405057291 */ /* 0x000fe4000f8f10ff */
[----:B------:R-:W-:Y:S02]  /*11e0*/  UIADD3 UR7, UPT, UPT, UR9, 0x1, URZ ;  /* 0x0000000109077890 */ /* 0x000fe4000fffe0ff */
[C---:B------:R-:W-:Y:S01]  /*11f0*/  FFMA R13, R12.reuse, R13, R15 ;  /* 0x0000000d0c0d7223 */ /* 0x040fe2000000000f */
[----:B------:R-:W-:Y:S01]  /*1200*/  FFMA R12, R12, R19, RZ ;  /* 0x000000130c0c7223 */ /* 0x000fe200000000ff */
[----:B------:R-:W-:Y:S02]  /*1210*/  ULOP3.LUT UR5, UR5, 0xfffffffc, URZ, 0xc0, !UPT ;  /* 0xfffffffc05057892 */ /* 0x000fe4000f8ec0ff */
[----:B------:R-:W-:Y:S01]  /*1220*/  UISETP.GE.AND UP0, UPT, UR7, UR8, UPT ;  /* 0x000000080700728c */ /* 0x000fe2000bf06270 */
[----:B------:R-:W-:Y:S01]  /*1230*/  FFMA R12, R12, R13, R19 ;  /* 0x0000000d0c0c7223 */ /* 0x000fe20000000013 */
[----:B------:R-:W-:-:S03]  /*1240*/  UIADD3 UR5, UPT, UPT, UR4, -UR5, URZ ;  /* 0x8000000504057290 */ /* 0x000fc6000fffe0ff */
[----:B------:R-:W-:Y:S01]  /*1250*/  @P1 FADD R12, RZ, -R12 ;  /* 0x8000000cff0c1221 */ /* 0x000fe20000000000 */
[----:B------:R-:W-:Y:S01]  /*1260*/  UISETP.LT.U32.OR UP0, UPT, UR5, 0x2, UP0 ;  /* 0x000000020500788c */ /* 0x000fe20008701470 */
[----:B------:R-:W-:Y:S02]  /*1270*/  UMOV UR4, 0x1 ;  /* 0x0000000100047882 */ /* 0x000fe40000000000 */
[C---:B0-----:R-:W-:Y:S01]  /*1280*/  FMUL R13, R12.reuse, UR6 ;  /* 0x000000060c0d7c20 */ /* 0x041fe20008400000 */
[----:B-1----:R-:W-:-:S03]  /*1290*/  FMUL R15, R12, UR14 ;  /* 0x0000000e0c0f7c20 */ /* 0x002fc60008400000 */
[C---:B------:R-:W-:Y:S01]  /*12a0*/  FFMA R12, R20.reuse, UR14, -R13 ;  /* 0x0000000e140c7c23 */ /* 0x040fe2000800080d */
[----:B------:R-:W-:-:S03]  /*12b0*/  FFMA R15, R20, UR6, R15 ;  /* 0x00000006140f7c23 */ /* 0x000fc6000800000f */
[----:B------:R-:W-:Y:S01]  /*12c0*/  FADD R21, R21, R12 ;  /* 0x0000000c15157221 */ /* 0x000fe20000000000 */
[----:B------:R-:W-:Y:S01]  /*12d0*/  FADD R22, R22, R15 ;  /* 0x0000000f16167221 */ /* 0x000fe20000000000 */
[----:B------:R-:W-:Y:S06]  /*12e0*/  BRA.U UP0, `(.L_x_0) ;  /* 0x0000002100247547 */ /* 0x000fec000b800000 */
[----:B------:R-:W0:Y:S01]  /*12f0*/  LDCU.64 UR4, c[0x3][0x18] ;  /* 0x00c00300ff0477ac */ /* 0x000e220008000a00 */
[----:B------:R-:W-:Y:S01]  /*1300*/  BSSY.RECONVERGENT B0, `(.L_x_11) ;  /* 0x0000074000007945 */ /* 0x000fe20003800200 */
[----:B------:R-:W1:Y:S01]  /*1310*/  LDCU UR6, c[0x3][0x14] ;  /* 0x00c00280ff0677ac */ /* 0x000e620008000800 */
[----:B0-----:R-:W-:-:S04]  /*1320*/  FMUL R13, R3, UR4 ;  /* 0x00000004030d7c20 */ /* 0x001fc80008400000 */
[----:B-1----:R-:W-:-:S04]  /*1330*/  FFMA R13, R2, UR6, R13 ;  /* 0x00000006020d7c23 */ /* 0x002fc8000800000d */
[----:B------:R-:W-:-:S04]  /*1340*/  FFMA R14, R4, UR5, R13 ;  /* 0x00000005040e7c23 */ /* 0x000fc8000800000d */
[----:B------:R-:W0:Y:S02]  /*1350*/  F2F.F64.F32 R12, R14 ;  /* 0x0000000e000c7310 */ /* 0x000e240000201800 */
[----:B0-----:R-:W-:-:S06]  /*1360*/  DMUL R12, R12, UR12 ;  /* 0x0000000c0c0c7c28 */ /* 0x001fcc0008000000 */
[----:B------:R-:W0:Y:S02]  /*1370*/  F2F.F32.F64 R19, R12 ;  /* 0x0000000c00137310 */ /* 0x000e240000301000 */
[C---:B0-----:R-:W-:Y:S01]  /*1380*/  FMUL R26, R19.reuse, 0.63661974668502807617 ;  /* 0x3f22f983131a7820 */ /* 0x041fe20000400000 */
[----:B------:R-:W-:-:S04]  /*1390*/  FSETP.GE.AND P0, PT, |R19|, 105615, PT ;  /* 0x47ce47801300780b */ /* 0x000fc80003f06200 */
[----:B------:R-:W-:Y:S01]  /*13a0*/  P2R R12, PR, RZ, 0x1 ;  /* 0x00000001ff0c7803 */ /* 0x000fe20000000000 */
[----:B------:R-:W0:Y:S02]  /*13b0*/  F2I.NTZ R26, R26 ;  /* 0x0000001a001a7305 */ /* 0x000e240000203100 */
[----:B0-----:R-:W-:-:S05]  /*13c0*/  I2FP.F32.S32 R20, R26 ;  /* 0x0000001a00147245 */ /* 0x001fca0000201400 */
[----:B------:R-:W-:-:S04]  /*13d0*/  FFMA R15, R20, -1.5707962512969970703, R19 ;  /* 0xbfc90fda140f7823 */ /* 0x000fc80000000013 */
[----:B------:R-:W-:-:S04]  /*13e0*/  FFMA R15, R20, -7.5497894158615963534e-08, R15 ;  /* 0xb3a22168140f7823 */ /* 0x000fc8000000000f */
[----:B------:R-:W-:Y:S01]  /*13f0*/  FFMA R23, R20, -5.3903029534742383927e-15, R15 ;  /* 0xa7c234c514177823 */ /* 0x000fe2000000000f */
[----:B------:R-:W-:-:S03]  /*1400*/  IMAD.MOV.U32 R20, RZ, RZ, R26 ;  /* 0x000000ffff147224 */ /* 0x000fc600078e001a */
[----:B------:R-:W-:Y:S01]  /*1410*/  IMAD.MOV.U32 R24, RZ, RZ, R23 ;  /* 0x000000ffff187224 */ /* 0x000fe200078e0017 */
[----:B------:R-:W-:Y:S06]  /*1420*/  @!P0 BRA `(.L_x_12) ;  /* 0x0000000400848947 */ /* 0x000fec0003800000 */
[----:B------:R-:W-:-:S13]  /*1430*/  FSETP.NEU.AND P0, PT, |R19|, +INF , PT ;  /* 0x7f8000001300780b */ /* 0x000fda0003f0d200 */
[----:B------:R-:W-:Y:S05]  /*1440*/  @!P0 BRA `(.L_x_13) ;  /* 0x0000000400748947 */ /* 0x000fea0003800000 */
[----:B------:R-:W-:Y:S01]  /*1450*/  SHF.L.U32 R12, R19, 0x8, RZ ;  /* 0x00000008130c7819 */ /* 0x000fe200000006ff */
[----:B------:R-:W-:Y:S01]  /*1460*/  IMAD.MOV.U32 R25, RZ, RZ, RZ ;  /* 0x000000ffff197224 */ /* 0x000fe200078e00ff */
[----:B------:R-:W0:Y:S01]  /*1470*/  LDCU.64 UR6, c[0x4][URZ] ;  /* 0x01000000ff0677ac */ /* 0x000e220008000a00 */
[----:B------:R-:W-:Y:S01]  /*1480*/  IMAD.MOV.U32 R26, RZ, RZ, RZ ;  /* 0x000000ffff1a7224 */ /* 0x000fe200078e00ff */
[----:B------:R-:W-:Y:S01]  /*1490*/  LOP3.LUT R24, R12, 0x80000000, RZ, 0xfc, !PT ;  /* 0x800000000c187812 */ /* 0x000fe200078efcff */
[----:B------:R-:W-:Y:S01]  /*14a0*/  UMOV UR5, URZ ;  /* 0x000000ff00057c82 */ /* 0x000fe20008000000 */
[----:B------:R-:W-:-:S05]  /*14b0*/  UMOV UR4, URZ ;  /* 0x000000ff00047c82 */ /* 0x000fca0008000000 */
.L_x_14:
        /* <DEDUP_REMOVED lines=17> */
[--C-:B------:R-:W-:Y:S02]  /*15d0*/  @P1 IMAD.MOV.U32 R6, RZ, RZ, R14.reuse ;  /* 0x000000ffff061224 */ /* 0x100fe400078e000e */
[--C-:B------:R-:W-:Y:S02]  /*15e0*/  @P3 IMAD.MOV.U32 R8, RZ, RZ, R14.reuse ;  /* 0x000000ffff083224 */ /* 0x100fe400078e000e */
[--C-:B------:R-:W-:Y:S02]  /*15f0*/  @P4 IMAD.MOV.U32 R9, RZ, RZ, R14.reuse ;  /* 0x000000ffff094224 */ /* 0x100fe400078e000e */
[----:B------:R-:W-:Y:S02]  /*1600*/  @P5 IMAD.MOV.U32 R10, RZ, RZ, R14 ;  /* 0x000000ffff0a5224 */ /* 0x000fe400078e000e */
[----:B------:R-:W-:-:S04]  /*1610*/  VIADD R26, R26, 0x4 ;  /* 0x000000041a1a7836 */ /* 0x000fc80000000000 */
[----:B------:R-:W-:Y:S01]  /*1620*/  @P2 MOV R7, R14 ;  /* 0x0000000e00072202 */ /* 0x000fe20000000f00 */
        /* <DEDUP_REMOVED lines=14> */
[----:B------:R-:W-:Y:S02]  /*1710*/  @P3 MOV R24, R5 ;  /* 0x0000000500183202 */ /* 0x000fe40000000f00 */
[----:B------:R-:W-:Y:S01]  /*1720*/  @P4 IMAD.MOV.U32 R13, RZ, RZ, R5 ;  /* 0x000000ffff0d4224 */ /* 0x000fe200078e0005 */
[C---:B------:R-:W-:Y:S01]  /*1730*/  ISETP.EQ.AND P3, PT, R26.reuse, -0x4, PT ;  /* 0xfffffffc1a00780c */ /* 0x040fe20003f62270 */
[--C-:B------:R-:W-:Y:S01]  /*1740*/  @P4 IMAD.MOV.U32 R24, RZ, RZ, R6.reuse ;  /* 0x000000ffff184224 */ /* 0x100fe200078e0006 */
[----:B------:R-:W-:Y:S01]  /*1750*/  ISETP.EQ.AND P4, PT, R26, RZ, PT ;  /* 0x000000ff1a00720c */ /* 0x000fe20003f82270 */
[----:B------:R-:W-:Y:S02]  /*1760*/  @P0 IMAD.MOV.U32 R13, RZ, RZ, R6 ;  /* 0x000000ffff0d0224 */ /* 0x000fe400078e0006 */
[--C-:B------:R-:W-:Y:S01]  /*1770*/  @P1 IMAD.MOV.U32 R13, RZ, RZ, R7.reuse ;  /* 0x000000ffff0d1224 */ /* 0x100fe200078e0007 */
[----:B------:R-:W-:Y:S01]  /*1780*/  @P2 MOV R13, R8 ;  /* 0x00000008000d2202 */ /* 0x000fe20000000f00 */
[----:B------:R-:W-:-:S02]  /*1790*/  @P0 IMAD.MOV.U32 R24, RZ, RZ, R7 ;  /* 0x000000ffff180224 */ /* 0x000fc400078e0007 */
[----:B------:R-:W-:Y:S02]  /*17a0*/  @P1 IMAD.MOV.U32 R24, RZ, RZ, R8 ;  /* 0x000000ffff181224 */ /* 0x000fe400078e0008 */
[--C-:B------:R-:W-:Y:S02]  /*17b0*/  @P2 IMAD.MOV.U32 R24, RZ, RZ, R9.reuse ;  /* 0x000000ffff182224 */ /* 0x100fe400078e0009 */
[----:B------:R-:W-:Y:S02]  /*17c0*/  @P3 IMAD.MOV.U32 R13, RZ, RZ, R9 ;  /* 0x000000ffff0d3224 */ /* 0x000fe400078e0009 */
[--C-:B------:R-:W-:Y:S02]  /*17d0*/  @P4 IMAD.MOV.U32 R13, RZ, RZ, R10.reuse ;  /* 0x000000ffff0d4224 */ /* 0x100fe400078e000a */
[----:B------:R-:W-:Y:S02]  /*17e0*/  @P5 IMAD.MOV.U32 R13, RZ, RZ, R25 ;  /* 0x000000ffff0d5224 */ /* 0x000fe400078e0019 */
[----:B------:R-:W-:-:S02]  /*17f0*/  @P3 IMAD.MOV.U32 R24, RZ, RZ, R10 ;  /* 0x000000ffff183224 */ /* 0x000fc400078e000a */
[----:B------:R-:W-:Y:S01]  /*1800*/  @P4 IMAD.MOV.U32 R24, RZ, RZ, R25 ;  /* 0x000000ffff184224 */ /* 0x000fe200078e0019 */
[----:B------:R-:W-:Y:S01]  /*1810*/  MOV R14, R13 ;  /* 0x0000000d000e7202 */ /* 0x000fe20000000f00 */
[----:B------:R-:W-:Y:S06]  /*1820*/  @!P6 BRA `(.L_x_16) ;  /* 0x00000000002ce947 */ /* 0x000fec0003800000 */
[----:B------:R-:W-:Y:S01]  /*1830*/  @P0 IMAD.MOV.U32 R15, RZ, RZ, R5 ;  /* 0x000000ffff0f0224 */ /* 0x000fe200078e0005 */
[----:B------:R-:W-:Y:S01]  /*1840*/  ISETP.EQ.AND P0, PT, R26, 0x8, PT ;  /* 0x000000081a00780c */ /* 0x000fe20003f02270 */
[----:B------:R-:W-:Y:S01]  /*1850*/  @P1 IMAD.MOV.U32 R15, RZ, RZ, R6 ;  /* 0x000000ffff0f1224 */ /* 0x000fe200078e0006 */
[----:B------:R-:W-:Y:S01]  /*1860*/  LOP3.LUT R13, R12, 0x1f, RZ, 0xc0, !PT ;  /* 0x0000001f0c0d7812 */ /* 0x000fe200078ec0ff */
[----:B------:R-:W-:Y:S02]  /*1870*/  @P2 IMAD.MOV.U32 R15, RZ, RZ, R7 ;  /* 0x000000ffff0f2224 */ /* 0x000fe400078e0007 */
[----:B------:R-:W-:Y:S01]  /*1880*/  @P3 IMAD.MOV.U32 R15, RZ, RZ, R8 ;  /* 0x000000ffff0f3224 */ /* 0x000fe200078e0008 */
[----:B------:R-:W-:Y:S01]  /*1890*/  SHF.L.W.U32.HI R24, R14, R13, R24 ;  /* 0x0000000d0e187219 */ /* 0x000fe20000010e18 */
[----:B------:R-:W-:Y:S02]  /*18a0*/  @P4 IMAD.MOV.U32 R15, RZ, RZ, R9 ;  /* 0x000000ffff0f4224 */ /* 0x000fe400078e0009 */
[----:B------:R-:W-:-:S04]  /*18b0*/  @P5 IMAD.MOV.U32 R15, RZ, RZ, R10 ;  /* 0x000000ffff0f5224 */ /* 0x000fc800078e000a */
[----:B------:R-:W-:-:S04]  /*18c0*/  @P0 MOV R15, R25 ;  /* 0x00000019000f0202 */ /* 0x000fc80000000f00 */
[----:B------:R-:W-:-:S07]  /*18d0*/  SHF.L.W.U32.HI R14, R15, R13, R14 ;  /* 0x0000000d0f0e7219 */ /* 0x000fce0000010e0e */
.L_x_16:
[----:B------:R-:W-:Y:S05]  /*18e0*/  BSYNC.RECONVERGENT B1 ;  /* 0x0000000000017941 */ /* 0x000fea0003800200 */
.L_x_15:
        /* <DEDUP_REMOVED lines=17> */
[----:B0-----:R-:W-:Y:S01]  /*1a00*/  FSEL R24, -R14, R14, !P1 ;  /* 0x0000000e0e187208 */ /* 0x001fe20004800100 */
[----:B------:R-:W-:Y:S06]  /*1a10*/  BRA `(.L_x_12) ;  /* 0x0000000000087947 */ /* 0x000fec0003800000 */
.L_x_13:
[----:B------:R-:W-:Y:S01]  /*1a20*/  FMUL R24, RZ, R19 ;  /* 0x00000013ff187220 */ /* 0x000fe20000400000 */
[----:B------:R-:W-:-:S07]  /*1a30*/  IMAD.MOV.U32 R26, RZ, RZ, RZ ;  /* 0x000000ffff1a7224 */ /* 0x000fce00078e00ff */
.L_x_12:
[----:B------:R-:W-:Y:S05]  /*1a40*/  BSYNC.RECONVERGENT B0 ;  /* 0x0000000000007941 */ /* 0x000fea0003800200 */
.L_x_11:
[----:B------:R-:W-:Y:S01]  /*1a50*/  FMUL R12, R24, R24 ;  /* 0x00000018180c7220 */ /* 0x000fe20000400000 */
[----:B------:R-:W-:Y:S01]  /*1a60*/  LOP3.LUT R14, R26, 0x1, RZ, 0xc0, !PT ;  /* 0x000000011a0e7812 */ /* 0x000fe200078ec0ff */
[----:B------:R-:W-:Y:S01]  /*1a70*/  BSSY.RECONVERGENT B0, `(.L_x_17) ;  /* 0x0000070000007945 */ /* 0x000fe20003800200 */
[----:B------:R-:W-:Y:S01]  /*1a80*/  FSETP.GE.AND P2, PT, |R19|, 105615, PT ;  /* 0x47ce47801300780b */ /* 0x000fe20003f46200 */
[----:B------:R-:W-:Y:S01]  /*1a90*/  FFMA R13, R12, R11, -0.0013887860113754868507 ;  /* 0xbab607ed0c0d7423 */ /* 0x000fe2000000000b */
[----:B------:R-:W-:Y:S01]  /*1aa0*/  ISETP.NE.U32.AND P0, PT, R14, 0x1, PT ;  /* 0x000000010e00780c */ /* 0x000fe20003f05070 */
[----:B------:R-:W-:-:S03]  /*1ab0*/  VIADD R14, R26, 0x1 ;  /* 0x000000011a0e7836 */ /* 0x000fc60000000000 */
[----:B------:R-:W-:Y:S02]  /*1ac0*/  FSEL R13, R13, -0.00019574658654164522886, P0 ;  /* 0xb94d41530d0d7808 */ /* 0x000fe40000000000 */
        /* <DEDUP_REMOVED lines=11> */
[----:B------:R-:W-:Y:S05]  /*1b80*/  @!P0 BRA `(.L_x_19) ;  /* 0x0000000400708947 */ /* 0x000fea0003800000 */
[----:B------:R-:W-:Y:S01]  /*1b90*/  IMAD.SHL.U32 R12, R19, 0x100, RZ ;  /* 0x00000100130c7824 */ /* 0x000fe200078e00ff */
[----:B------:R-:W-:Y:S01]  /*1ba0*/  MOV R23, RZ ;  /* 0x000000ff00177202 */ /* 0x000fe20000000f00 */
[----:B------:R-:W-:Y:S01]  /*1bb0*/  IMAD.MOV.U32 R20, RZ, RZ, RZ ;  /* 0x000000ffff147224 */ /* 0x000fe200078e00ff */
[----:B------:R-:W0:Y:S02]  /*1bc0*/  LDCU.64 UR6, c[0x4][URZ] ;  /* 0x01000000ff0677ac */ /* 0x000e240008000a00 */
[----:B------:R-:W-:Y:S01]  /*1bd0*/  LOP3.LUT R25, R12, 0x80000000, RZ, 0xfc, !PT ;  /* 0x800000000c197812 */ /* 0x000fe200078efcff */
[----:B------:R-:W-:Y:S01]  /*1be0*/  UMOV UR5, URZ ;  /* 0x000000ff00057c82 */ /* 0x000fe20008000000 */
[----:B------:R-:W-:-:S05]  /*1bf0*/  UMOV UR4, URZ ;  /* 0x000000ff00047c82 */ /* 0x000fca0008000000 */
.L_x_20:
        /* <DEDUP_REMOVED lines=37> */
[----:B------:R-:W-:Y:S01]  /*1e50*/  @P3 IMAD.MOV.U32 R20, RZ, RZ, R5 ;  /* 0x000000ffff143224 */ /* 0x000fe200078e0005 */
[C---:B------:R-:W-:Y:S01]  /*1e60*/  ISETP.EQ.AND P3, PT, R15.reuse, -0x4, PT ;  /* 0xfffffffc0f00780c */ /* 0x040fe20003f62270 */
[--C-:B------:R-:W-:Y:S01]  /*1e70*/  @P4 IMAD.MOV.U32 R20, RZ, RZ, R6.reuse ;  /* 0x000000ffff144224 */ /* 0x100fe200078e0006 */
[----:B------:R-:W-:Y:S01]  /*1e80*/  @P4 MOV R12, R5 ;  /* 0x00000005000c4202 */ /* 0x000fe20000000f00 */
[----:B------:R-:W-:Y:S01]  /*1e90*/  @P2 IMAD.MOV.U32 R12, RZ, RZ, R6 ;  /* 0x000000ffff0c2224 */ /* 0x000fe200078e0006 */
[----:B------:R-:W-:Y:S01]  /*1ea0*/  ISETP.EQ.AND P4, PT, R15, 0x4, PT ;  /* 0x000000040f00780c */ /* 0x000fe20003f82270 */
[--C-:B------:R-:W-:Y:S02]  /*1eb0*/  @P2 IMAD.MOV.U32 R20, RZ, RZ, R7.reuse ;  /* 0x000000ffff142224 */ /* 0x100fe400078e0007 */
        /* <DEDUP_REMOVED lines=8> */
[----:B------:R-:W-:Y:S01]  /*1f40*/  @P4 IMAD.MOV.U32 R12, RZ, RZ, R23 ;  /* 0x000000ffff0c4224 */ /* 0x000fe200078e0017 */
[----:B------:R-:W-:Y:S06]  /*1f50*/  @!P6 BRA `(.L_x_22) ;  /* 0x00000000002ce947 */ /* 0x000fec0003800000 */
[----:B------:R-:W-:Y:S01]  /*1f60*/  @P2 IMAD.MOV.U32 R13, RZ, RZ, R5 ;  /* 0x000000ffff0d2224 */ /* 0x000fe200078e0005 */
[----:B------:R-:W-:Y:S01]  /*1f70*/  @P1 MOV R13, R6 ;  /* 0x00000006000d1202 */ /* 0x000fe20000000f00 */
[----:B------:R-:W-:Y:S01]  /*1f80*/  @P0 IMAD.MOV.U32 R13, RZ, RZ, R7 ;  /* 0x000000ffff0d0224 */ /* 0x000fe200078e0007 */
[----:B------:R-:W-:Y:S01]  /*1f90*/  ISETP.EQ.AND P0, PT, R15, 0x8, PT ;  /* 0x000000080f00780c */ /* 0x000fe20003f02270 */
[----:B------:R-:W-:Y:S01]  /*1fa0*/  @P3 IMAD.MOV.U32 R13, RZ, RZ, R8 ;  /* 0x000000ffff0d3224 */ /* 0x000fe200078e0008 */
[----:B------:R-:W-:Y:S01]  /*1fb0*/  LOP3.LUT R15, R14, 0x1f, RZ, 0xc0, !PT ;  /* 0x0000001f0e0f7812 */ /* 0x000fe200078ec0ff */
[----:B------:R-:W-:Y:S02]  /*1fc0*/  @P5 IMAD.MOV.U32 R13, RZ, RZ, R9 ;  /* 0x000000ffff0d5224 */ /* 0x000fe400078e0009 */
[----:B------:R-:W-:Y:S01]  /*1fd0*/  @P4 IMAD.MOV.U32 R13, RZ, RZ, R10 ;  /* 0x000000ffff0d4224 */ /* 0x000fe200078e000a */
[----:B------:R-:W-:-:S07]  /*1fe0*/  SHF.L.W.U32.HI R20, R12, R15, R20 ;  /* 0x0000000f0c147219 */ /* 0x000fce0000010e14 */
[----:B------:R-:W-:-:S05]  /*1ff0*/  @P0 IMAD.MOV.U32 R13, RZ, RZ, R23 ;  /* 0x000000ffff0d0224 */ /* 0x000fca00078e0017 */
[----:B------:R-:W-:-:S07]  /*2000*/  SHF.L.W.U32.HI R12, R13, R15, R12 ;  /* 0x0000000f0d0c7219 */ /* 0x000fce0000010e0c */
.L_x_22:
[----:B------:R-:W-:Y:S05]  /*2010*/  BSYNC.RECONVERGENT B1 ;  /* 0x0000000000017941 */ /* 0x000fea0003800200 */
.L_x_21:
        /* <DEDUP_REMOVED lines=17> */
[----:B0-----:R-:W-:Y:S01]  /*2130*/  FSEL R23, -R14, R14, !P0 ;  /* 0x0000000e0e177208 */ /* 0x001fe20004000100 */
[----:B------:R-:W-:Y:S06]  /*2140*/  BRA `(.L_x_18) ;  /* 0x0000000000087947 */ /* 0x000fec0003800000 */
.L_x_19:
[----:B------:R-:W-:Y:S01]  /*2150*/  FMUL R23, RZ, R19 ;  /* 0x00000013ff177220 */ /* 0x000fe20000400000 */
[----:B------:R-:W-:-:S07]  /*2160*/  IMAD.MOV.U32 R20, RZ, RZ, RZ ;  /* 0x000000ffff147224 */ /* 0x000fce00078e00ff */
.L_x_18:
[----:B------:R-:W-:Y:S05]  /*2170*/  BSYNC.RECONVERGENT B0 ;  /* 0x0000000000007941 */ /* 0x000fea0003800200 */
.L_x_17:
[----:B------:R-:W0:Y:S01]  /*2180*/  LDCU.64 UR12, c[0x0][0x380] ;  /* 0x00007000ff0c77ac */ /* 0x000e220008000a00 */
[----:B------:R-:W-:Y:S01]  /*2190*/  FMUL R12, R23, R23 ;  /* 0x00000017170c7220 */ /* 0x000fe20000400000 */
[----:B------:R-:W-:Y:S01]  /*21a0*/  LOP3.LUT R14, R20, 0x1, RZ, 0xc0, !PT ;  /* 0x00000001140e7812 */ /* 0x000fe200078ec0ff */
[----:B------:R-:W-:Y:S01]  /*21b0*/  IMAD.MOV.U32 R15, RZ, RZ, 0x3d2aaabb ;  /* 0x3d2aaabbff0f7424 */ /* 0x000fe200078e00ff */
[----:B------:R-:W1:Y:S01]  /*21c0*/  LDCU.64 UR8, c[0x3][0x20] ;  /* 0x00c00400ff0877ac */ /* 0x000e620008000a00 */
[----:B------:R-:W-:Y:S01]  /*21d0*/  FFMA R13, R12, R11, -0.0013887860113754868507 ;  /* 0xbab607ed0c0d7423 */ /* 0x000fe2000000000b */
[----:B------:R-:W-:Y:S02]  /*21e0*/  ISETP.NE.U32.AND P0, PT, R14, 0x1, PT ;  /* 0x000000010e00780c */ /* 0x000fe40003f05070 */
[----:B------:R-:W-:Y:S02]  /*21f0*/  LOP3.LUT P1, RZ, R20, 0x2, RZ, 0xc0, !PT ;  /* 0x0000000214ff7812 */ /* 0x000fe4000782c0ff */
[----:B------:R-:W-:-:S02]  /*2200*/  FSEL R13, R13, -0.00019574658654164522886, !P0 ;  /* 0xb94d41530d0d7808 */ /* 0x000fc40004000000 */
[----:B------:R-:W-:Y:S02]  /*2210*/  FSEL R15, R15, 0.0083327032625675201416, !P0 ;  /* 0x3c0885e40f0f7808 */ /* 0x000fe40004000000 */
[----:B------:R-:W-:-:S03]  /*2220*/  FSEL R23, R23, 1, P0 ;  /* 0x3f80000017177808 */ /* 0x000fc60000000000 */
[----:B------:R-:W-:Y:S01]  /*2230*/  FFMA R13, R12, R13, R15 ;  /* 0x0000000d0c0d7223 */ /* 0x000fe2000000000f */
[----:B0-----:R-:W-:Y:S01]  /*2240*/  UIADD3 UR4, UPT, UPT, UR12, -UR13, URZ ;  /* 0x8000000d0c047290 */ /* 0x001fe2000fffe0ff */
[----:B------:R-:W-:Y:S01]  /*2250*/  FSEL R15, -R18, -0.16666662693023681641, !P0 ;  /* 0xbe2aaaa8120f7808 */ /* 0x000fe20004000100 */
[----:B------:R-:W-:Y:S02]  /*2260*/  UIADD3 UR7, UPT, UPT, UR13, 0x2, URZ ;  /* 0x000000020d077890 */ /* 0x000fe4000fffe0ff */
[----:B------:R-:W-:Y:S02]  /*2270*/  USHF.R.S32.HI UR5, URZ, 0x1f, UR4 ;  /* 0x0000001fff057899 */ /* 0x000fe40008011404 */
[C---:B------:R-:W-:Y:S01]  /*2280*/  FFMA R13, R12.reuse, R13, R15 ;  /* 0x0000000d0c0d7223 */ /* 0x040fe2000000000f */
[----:B------:R-:W-:Y:S01]  /*2290*/  FFMA R12, R12, R23, RZ ;  /* 0x000000170c0c7223 */ /* 0x000fe200000000ff */
[----:B------:R-:W-:Y:S02]  /*22a0*/  ULEA.HI UR5, UR5, UR4, URZ, 0x2 ;  /* 0x0000000405057291 */ /* 0x000fe4000f8f10ff */
[----:B------:R-:W-:Y:S01]  /*22b0*/  UISETP.GE.AND UP0, UPT, UR7, UR12, UPT ;  /* 0x0000000c0700728c */ /* 0x000fe2000bf06270 */
[----:B------:R-:W-:Y:S01]  /*22c0*/  FFMA R12, R12, R13, R23 ;  /* 0x0000000d0c0c7223 */ /* 0x000fe20000000017 */
[----:B------:R-:W-:-:S03]  /*22d0*/  ULOP3.LUT UR5, UR5, 0xfffffffc, URZ, 0xc0, !UPT ;  /* 0xfffffffc05057892 */ /* 0x000fc6000f8ec0ff */
[----:B------:R-:W-:Y:S01]  /*22e0*/  @P1 FADD R12, RZ, -R12 ;  /* 0x8000000cff0c1221 */ /* 0x000fe20000000000 */
[----:B------:R-:W-:-:S03]  /*22f0*/  UIADD3 UR5, UPT, UPT, UR4, -UR5, URZ ;  /* 0x8000000504057290 */ /* 0x000fc6000fffe0ff */
[C---:B-1----:R-:W-:Y:S01]  /*2300*/  FMUL R13, R12.reuse, UR9 ;  /* 0x000000090c0d7c20 */ /* 0x042fe20008400000 */
[----:B------:R-:W-:Y:S01]  /*2310*/  UISETP.LT.U32.OR UP0, UPT, UR5, 0x3, UP0 ;  /* 0x000000030500788c */ /* 0x000fe20008701470 */
[----:B------:R-:W-:Y:S01]  /*2320*/  FMUL R15, R12, UR8 ;  /* 0x000000080c0f7c20 */ /* 0x000fe20008400000 */
[----:B------:R-:W-:Y:S01]  /*2330*/  UMOV UR4, 0x2 ;  /* 0x0000000200047882 */ /* 0x000fe20000000000 */
[C---:B------:R-:W-:Y:S02]  /*2340*/  FFMA R12, R24.reuse, UR8, -R13 ;  /* 0x00000008180c7c23 */ /* 0x040fe4000800080d */
[----:B------:R-:W-:Y:S02]  /*2350*/  FFMA R15, R24, UR9, R15 ;  /* 0x00000009180f7c23 */ /* 0x000fe4000800000f */
[----:B------:R-:W-:Y:S02]  /*2360*/  FADD R21, R21, R12 ;  /* 0x0000000c15157221 */ /* 0x000fe40000000000 */
[----:B------:R-:W-:Y:S01]  /*2370*/  FADD R22, R22, R15 ;  /* 0x0000000f16167221 */ /* 0x000fe20000000000 */
[----:B------:R-:W-:Y:S06]  /*2380*/  BRA.U UP0, `(.L_x_0) ;  /* 0x0000000d00fc7547 */ /* 0x000fec000b800000 */
[----:B------:R-:W0:Y:S01]  /*2390*/  LDCU.64 UR4, c[0x3][0x28] ;  /* 0x00c00500ff0477ac */ /* 0x000e220008000a00 */
[----:B------:R-:W-:Y:S01]  /*23a0*/  BSSY.RECONVERGENT B0, `(.L_x_23) ;  /* 0x0000076000007945 */ /* 0x000fe20003800200 */
[----:B------:R-:W1:Y:S01]  /*23b0*/  LDCU UR6, c[0x3][0x30] ;  /* 0x00c00600ff0677ac */ /* 0x000e620008000800 */
[----:B0-----:R-:W-:Y:S01]  /*23c0*/  FMUL R13, R3, UR5 ;  /* 0x00000005030d7c20 */ /* 0x001fe20008400000 */
[----:B------:R-:W-:-:S03]  /*23d0*/  UMOV UR5, 0x401921fb ;  /* 0x401921fb00057882 */ /* 0x000fc60000000000 */
[----:B------:R-:W-:Y:S01]  /*23e0*/  FFMA R13, R2, UR4, R13 ;  /* 0x00000004020d7c23 */ /* 0x000fe2000800000d */
[----:B------:R-:W-:-:S03]  /*23f0*/  UMOV UR4, 0x54442d18 ;  /* 0x54442d1800047882 */ /* 0x000fc60000000000 */
[----:B-1----:R-:W-:-:S04]  /*2400*/  FFMA R13, R4, UR6, R13 ;  /* 0x00000006040d7c23 */ /* 0x002fc8000800000d */
[----:B------:R-:W0:Y:S02]  /*2410*/  F2F.F64.F32 R18, R13 ;  /* 0x0000000d00127310 */ /* 0x000e240000201800 */
[----:B0-----:R-:W-:-:S10]  /*2420*/  DMUL R18, R18, UR4 ;  /* 0x0000000412127c28 */ /* 0x001fd40008000000 */
[----:B------:R-:W0:Y:S02]  /*2430*/  F2F.F32.F64 R18, R18 ;  /* 0x0000001200127310 */ /* 0x000e240000301000 */
[C---:B0-----:R-:W-:Y:S01]  /*2440*/  FMUL R24, R18.reuse, 0.63661974668502807617 ;  /* 0x3f22f98312187820 */ /* 0x041fe20000400000 */
[----:B------:R-:W-:-:S05]  /*2450*/  FSETP.GE.AND P0, PT, |R18|, 105615, PT ;  /* 0x47ce47801200780b */ /* 0x000fca0003f06200 */
[----:B------:R-:W0:Y:S02]  /*2460*/  F2I.NTZ R24, R24 ;  /* 0x0000001800187305 */ /* 0x000e240000203100 */
[----:B0-----:R-:W-:Y:S01]  /*2470*/  I2FP.F32.S32 R15, R24 ;  /* 0x00000018000f7245 */ /* 0x001fe20000201400 */
[----:B------:R-:W-:-:S04]  /*2480*/  IMAD.MOV.U32 R23, RZ, RZ, R24 ;  /* 0x000000ffff177224 */ /* 0x000fc800078e0018 */
[----:B------:R-:W-:-:S04]  /*2490*/  FFMA R12, R15, -1.5707962512969970703, R18 ;  /* 0xbfc90fda0f0c7823 */ /* 0x000fc80000000012 */
[----:B------:R-:W-:-:S04]  /*24a0*/  FFMA R12, R15, -7.5497894158615963534e-08, R12 ;  /* 0xb3a221680f0c7823 */ /* 0x000fc8000000000c */
[----:B------:R-:W-:Y:S01]  /*24b0*/  FFMA R20, R15, -5.3903029534742383927e-15, R12 ;  /* 0xa7c234c50f147823 */ /* 0x000fe2000000000c */
[----:B------:R-:W-:-:S03]  /*24c0*/  P2R R12, PR, RZ, 0x1 ;  /* 0x00000001ff0c7803 */ /* 0x000fc60000000000 */
[----:B------:R-:W-:Y:S01]  /*24d0*/  IMAD.MOV.U32 R13, RZ, RZ, R20 ;  /* 0x000000ffff0d7224 */ /* 0x000fe200078e0014 */
        /* <DEDUP_REMOVED lines=10> */
.L_x_26:
        /* <DEDUP_REMOVED lines=37> */
[----:B------:R-:W-:Y:S01]  /*27d0*/  @P3 IMAD.MOV.U32 R24, RZ, RZ, R5 ;  /* 0x000000ffff183224 */ /* 0x000fe200078e0005 */
[C---:B------:R-:W-:Y:S01]  /*27e0*/  ISETP.EQ.AND P3, PT, R25.reuse, -0x4, PT ;  /* 0xfffffffc1900780c */ /* 0x040fe20003f62270 */
[--C-:B------:R-:W-:Y:S01]  /*27f0*/  @P4 IMAD.MOV.U32 R24, RZ, RZ, R6.reuse ;  /* 0x000000ffff184224 */ /* 0x100fe200078e0006 */
[----:B------:R-:W-:Y:S01]  /*2800*/  @P4 MOV R13, R5 ;  /* 0x00000005000d4202 */ /* 0x000fe20000000f00 */
[----:B------:R-:W-:Y:S01]  /*2810*/  @P0 IMAD.MOV.U32 R13, RZ, RZ, R6 ;  /* 0x000000ffff0d0224 */ /* 0x000fe200078e0006 */
[----:B------:R-:W-:Y:S01]  /*2820*/  ISETP.EQ.AND P4, PT, R25, RZ, PT ;  /* 0x000000ff1900720c */ /* 0x000fe20003f82270 */
[--C-:B------:R-:W-:Y:S02]  /*2830*/  @P1 IMAD.MOV.U32 R13, RZ, RZ, R7.reuse ;  /* 0x000000ffff0d1224 */ /* 0x100fe400078e0007 */
[----:B------:R-:W-:Y:S02]  /*2840*/  @P2 IMAD.MOV.U32 R13, RZ, RZ, R8 ;  /* 0x000000ffff0d2224 */ /* 0x000fe400078e0008 */
[----:B------:R-:W-:-:S02]  /*2850*/  @P0 IMAD.MOV.U32 R24, RZ, RZ, R7 ;  /* 0x000000ffff180224 */ /* 0x000fc400078e0007 */
[----:B------:R-:W-:Y:S01]  /*2860*/  @P1 IMAD.MOV.U32 R24, RZ, RZ, R8 ;  /* 0x000000ffff181224 */ /* 0x000fe200078e0008 */
        /* <DEDUP_REMOVED lines=8> */
[----:B------:R-:W-:Y:S01]  /*28f0*/  @P0 MOV R15, R5 ;  /* 0x00000005000f0202 */ /* 0x000fe20000000f00 */
[----:B------:R-:W-:Y:S01]  /*2900*/  @P1 IMAD.MOV.U32 R15, RZ, RZ, R6 ;  /* 0x000000ffff0f1224 */ /* 0x000fe200078e0006 */
[----:B------:R-:W-:Y:S01]  /*2910*/  ISETP.EQ.AND P0, PT, R25, 0x8, PT ;  /* 0x000000081900780c */ /* 0x000fe20003f02270 */
[----:B------:R-:W-:Y:S01]  /*2920*/  @P2 IMAD.MOV.U32 R15, RZ, RZ, R7 ;  /* 0x000000ffff0f2224 */ /* 0x000fe200078e0007 */
[----:B------:R-:W-:Y:S01]  /*2930*/  LOP3.LUT R13, R12, 0x1f, RZ, 0xc0, !PT ;  /* 0x0000001f0c0d7812 */ /* 0x000fe200078ec0ff */
[----:B------:R-:W-:Y:S02]  /*2940*/  @P3 IMAD.MOV.U32 R15, RZ, RZ, R8 ;  /* 0x000000ffff0f3224 */ /* 0x000fe400078e0008 */
[----:B------:R-:W-:Y:S01]  /*2950*/  @P4 IMAD.MOV.U32 R15, RZ, RZ, R9 ;  /* 0x000000ffff0f4224 */ /* 0x000fe200078e0009 */
[----:B------:R-:W-:Y:S01]  /*2960*/  SHF.L.W.U32.HI R24, R14, R13, R24 ;  /* 0x0000000d0e187219 */ /* 0x000fe20000010e18 */
[----:B------:R-:W-:-:S06]  /*2970*/  @P5 IMAD.MOV.U32 R15, RZ, RZ, R10 ;  /* 0x000000ffff0f5224 */ /* 0x000fcc00078e000a */
[----:B------:R-:W-:-:S05]  /*2980*/  @P0 IMAD.MOV.U32 R15, RZ, RZ, R19 ;  /* 0x000000ffff0f0224 */ /* 0x000fca00078e0013 */
[----:B------:R-:W-:-:S07]  /*2990*/  SHF.L.W.U32.HI R14, R15, R13, R14 ;  /* 0x0000000d0f0e7219 */ /* 0x000fce0000010e0e */
.L_x_28:
[----:B------:R-:W-:Y:S05]  /*29a0*/  BSYNC.RECONVERGENT B1 ;  /* 0x0000000000017941 */ /* 0x000fea0003800200 */
.L_x_27:
        /* <DEDUP_REMOVED lines=19> */
.L_x_25:
[----:B------:R-:W-:Y:S01]  /*2ae0*/  FMUL R13, RZ, R18 ;  /* 0x00000012ff0d7220 */ /* 0x000fe20000400000 */
[----:B------:R-:W-:-:S07]  /*2af0*/  IMAD.MOV.U32 R24, RZ, RZ, RZ ;  /* 0x000000ffff187224 */ /* 0x000fce00078e00ff */
.L_x_24:
[----:B------:R-:W-:Y:S05]  /*2b00*/  BSYNC.RECONVERGENT B0 ;  /* 0x0000000000007941 */ /* 0x000fea0003800200 */
.L_x_23:
[----:B------:R-:W-:Y:S01]  /*2b10*/  FMUL R12, R13, R13 ;  /* 0x0000000d0d0c7220 */ /* 0x000fe20000400000 */
[C---:B------:R-:W-:Y:S01]  /*2b20*/  LOP3.LUT R15, R24.reuse, 0x1, RZ, 0xc0, !PT ;  /* 0x00000001180f7812 */ /* 0x040fe200078ec0ff */
[----:B------:R-:W-:Y:S01]  /*2b30*/  VIADD R19, R24, 0x1 ;  /* 0x0000000118137836 */ /* 0x000fe20000000000 */
[----:B------:R-:W-:Y:S01]  /*2b40*/  FSETP.GE.AND P2, PT, |R18|, 105615, PT ;  /* 0x47ce47801200780b */ /* 0x000fe20003f46200 */
[----:B------:R-:W-:Y:S01]  /*2b50*/  FFMA R14, R12, R11, -0.0013887860113754868507 ;  /* 0xbab607ed0c0e7423 */ /* 0x000fe2000000000b */
[----:B------:R-:W-:Y:S01]  /*2b60*/  ISETP.NE.U32.AND P0, PT, R15, 0x1, PT ;  /* 0x000000010f00780c */ /* 0x000fe20003f05070 */
[----:B------:R-:W-:Y:S01]  /*2b70*/  BSSY.RECONVERGENT B0, `(.L_x_29) ;  /* 0x0000068000007945 */ /* 0x000fe20003800200 */
[----:B------:R-:W-:Y:S02]  /*2b80*/  LOP3.LUT P1, RZ, R19, 0x2, RZ, 0xc0, !PT ;  /* 0x0000000213ff7812 */ /* 0x000fe4000782c0ff */
[----:B------:R-:W-:Y:S02]  /*2b90*/  FSEL R15, R14, -0.00019574658654164522886, P0 ;  /* 0xb94d41530e0f7808 */ /* 0x000fe40000000000 */
[----:B------:R-:W-:-:S02]  /*2ba0*/  FSEL R25, R16, 0.041666727513074874878, !P0 ;  /* 0x3d2aaabb10197808 */ /* 0x000fc40004000000 */
[----:B------:R-:W-:Y:S02]  /*2bb0*/  FSEL R19, R13, 1, !P0 ;  /* 0x3f8000000d137808 */ /* 0x000fe40004000000 */
[----:B------:R-:W-:Y:S01]  /*2bc0*/  FSEL R24, -R17, -0.4999999701976776123, !P0 ;  /* 0xbeffffff11187808 */ /* 0x000fe20004000100 */
[C---:B------:R-:W-:Y:S02]  /*2bd0*/  FFMA R15, R12.reuse, R15, R25 ;  /* 0x0000000f0c0f7223 */ /* 0x040fe40000000019 */
        /* <DEDUP_REMOVED lines=10> */
[----:B------:R-:W-:Y:S02]  /*2c80*/  UMOV UR4, URZ ;  /* 0x000000ff00047c82 */ /* 0x000fe40008000000 */
[----:B------:R-:W-:-:S07]  /*2c90*/  LOP3.LUT R27, R12, 0x80000000, RZ, 0xfc, !PT ;  /* 0x800000000c1b7812 */ /* 0x000fce00078efcff */
.L_x_32:
[----:B------:R-:W0:Y:S02]  /*2ca0*/  LDC.64 R12, c[0x4][RZ] ;  /* 0x01000000ff0c7b82 */ /* 0x000e240000000a00 */
[----:B0-----:R-:W-:-:S05]  /*2cb0*/  IMAD.WIDE.U32 R14, R25, 0x4, R12 ;  /* 0x00000004190e7825 */ /* 0x001fca00078e000c */
[----:B------:R-:W2:Y:S01]  /*2cc0*/  LDG.E.CONSTANT R12, desc[UR10][R14.64] ;  /* 0x0000000a0e0c7981 */ /* 0x000ea2000c1e9900 */
[C---:B------:R-:W-:Y:S02]  /*2cd0*/  IMAD.SHL.U32 R20, R25.reuse, 0x4, RZ ;  /* 0x0000000419147824 */ /* 0x040fe400078e00ff */
[----:B------:R-:W-:-:S03]  /*2ce0*/  VIADD R25, R25, 0x1 ;  /* 0x0000000119197836 */ /* 0x000fc60000000000 */
[C---:B------:R-:W-:Y:S02]  /*2cf0*/  ISETP.EQ.AND P0, PT, R20.reuse, RZ, PT ;  /* 0x000000ff1400720c */ /* 0x040fe40003f02270 */
[C---:B------:R-:W-:Y:S02]  /*2d00*/  ISETP.EQ.AND P5, PT, R20.reuse, 0x4, PT ;  /* 0x000000041400780c */ /* 0x040fe40003fa2270 */
[C---:B------:R-:W-:Y:S02]  /*2d10*/  ISETP.EQ.AND P4, PT, R20.reuse, 0x8, PT ;  /* 0x000000081400780c */ /* 0x040fe40003f82270 */
[C---:B------:R-:W-:Y:S02]  /*2d20*/  ISETP.EQ.AND P3, PT, R20.reuse, 0xc, PT ;  /* 0x0000000c1400780c */ /* 0x040fe40003f62270 */
[C---:B------:R-:W-:Y:S02]  /*2d30*/  ISETP.EQ.AND P2, PT, R20.reuse, 0x10, PT ;  /* 0x000000101400780c */ /* 0x040fe40003f42270 */
[----:B------:R-:W-:Y:S01]  /*2d40*/  ISETP.EQ.AND P1, PT, R20, 0x14, PT ;  /* 0x000000141400780c */ /* 0x000fe20003f22270 */
[----:B--2---:R-:W-:-:S03]  /*2d50*/  IMAD.WIDE.U32 R12, R12, R27, RZ ;  /* 0x0000001b0c0c7225 */ /* 0x004fc600078e00ff */
[----:B------:R-:W-:-:S04]  /*2d60*/  IADD3 R12, P6, PT, R12, R23, RZ ;  /* 0x000000170c0c7210 */ /* 0x000fc80007fde0ff */
[----:B------:R-:W-:Y:S01]  /*2d70*/  IADD3.X R23, PT, PT, R13, UR4, RZ, P6, !PT ;  /* 0x000000040d177c10 */ /* 0x000fe2000b7fe4ff */
[--C-:B------:R-:W-:Y:S01]  /*2d80*/  @P0 IMAD.MOV.U32 R5, RZ, RZ, R12.reuse ;  /* 0x000000ffff050224 */ /* 0x100fe200078e000c */
[----:B------:R-:W-:Y:S01]  /*2d90*/  ISETP.NE.AND P6, PT, R25, 0x6, PT ;  /* 0x000000061900780c */ /* 0x000fe20003fc5270 */
[--C-:B------:R-:W-:Y:S01]  /*2da0*/  @P5 IMAD.MOV.U32 R6, RZ, RZ, R12.reuse ;  /* 0x000000ffff065224 */ /* 0x100fe200078e000c */
[----:B------:R-:W-:Y:S01]  /*2db0*/  @P2 MOV R9, R12 ;  /* 0x0000000c00092202 */ /* 0x000fe20000000f00 */
[--C-:B------:R-:W-:Y:S02]  /*2dc0*/  @P4 IMAD.MOV.U32 R7, RZ, RZ, R12.reuse ;  /* 0x000000ffff074224 */ /* 0x100fe400078e000c */
[--C-:B------:R-:W-:Y:S02]  /*2dd0*/  @P3 IMAD.MOV.U32 R8, RZ, RZ, R12.reuse ;  /* 0x000000ffff083224 */ /* 0x100fe400078e000c */
[----:B------:R-:W-:-:S06]  /*2de0*/  @P1 IMAD.MOV.U32 R10, RZ, RZ, R12 ;  /* 0x000000ffff0a1224 */ /* 0x000fcc00078e000c */
[----:B------:R-:W-:Y:S05]  /*2df0*/  @P6 BRA `(.L_x_32) ;  /* 0xfffffffc00a86947 */ /* 0x000fea000383ffff */
        /* <DEDUP_REMOVED lines=13> */
[--C-:B------:R-:W-:Y:S01]  /*2ed0*/  @P3 IMAD.MOV.U32 R20, RZ, RZ, R5.reuse ;  /* 0x000000ffff143224 */ /* 0x100fe200078e0005 */
[C---:B------:R-:W-:Y:S01]  /*2ee0*/  ISETP.EQ.AND P3, PT, R15.reuse, -0x4, PT ;  /* 0xfffffffc0f00780c */ /* 0x040fe20003f62270 */
[----:B------:R-:W-:Y:S02]  /*2ef0*/  @P4 IMAD.MOV.U32 R12, RZ, RZ, R5 ;  /* 0x000000ffff0c4224 */ /* 0x000fe400078e0005 */
[----:B------:R-:W-:Y:S01]  /*2f00*/  @P4 IMAD.MOV.U32 R20, RZ, RZ, R6 ;  /* 0x000000ffff144224 */ /* 0x000fe200078e0006 */
[----:B------:R-:W-:Y:S01]  /*2f10*/  ISETP.EQ.AND P4, PT, R15, 0x4, PT ;  /* 0x000000040f00780c */ /* 0x000fe20003f82270 */
[--C-:B------:R-:W-:Y:S01]  /*2f20*/  @P2 IMAD.MOV.U32 R20, RZ, RZ, R7.reuse ;  /* 0x000000ffff142224 */ /* 0x100fe200078e0007 */
[----:B------:R-:W-:Y:S01]  /*2f30*/  @P2 MOV R12, R6 ;  /* 0x00000006000c2202 */ /* 0x000fe20000000f00 */
[----:B------:R-:W-:Y:S02]  /*2f40*/  @P1 IMAD.MOV.U32 R12, RZ, RZ, R7 ;  /* 0x000000ffff0c1224 */ /* 0x000fe400078e0007 */
[----:B------:R-:W-:-:S02]  /*2f50*/  @P1 IMAD.MOV.U32 R20, RZ, RZ, R8 ;  /* 0x000000ffff141224 */ /* 0x000fc400078e0008 */
[----:B------:R-:W-:Y:S02]  /*2f60*/  @P0 IMAD.MOV.U32 R12, RZ, RZ, R8 ;  /* 0x000000ffff0c0224 */ /* 0x000fe400078e0008 */
[--C-:B------:R-:W-:Y:S01]  /*2f70*/  @P0 IMAD.MOV.U32 R20, RZ, RZ, R9.reuse ;  /* 0x000000ffff140224 */ /* 0x100fe200078e0009 */
[----:B------:R-:W-:Y:S01]  /*2f80*/  @P3 MOV R20, R10 ;  /* 0x0000000a00143202 */ /* 0x000fe20000000f00 */
[----:B------:R-:W-:Y:S02]  /*2f90*/  @P3 IMAD.MOV.U32 R12, RZ, RZ, R9 ;  /* 0x000000ffff0c3224 */ /* 0x000fe400078e0009 */
[----:B------:R-:W-:Y:S02]  /*2fa0*/  @P5 IMAD.MOV.U32 R12, RZ, RZ, R10 ;  /* 0x000000ffff0c5224 */ /* 0x000fe400078e000a */
[--C-:B------:R-:W-:Y:S02]  /*2fb0*/  @P5 IMAD.MOV.U32 R20, RZ, RZ, R23.reuse ;  /* 0x000000ffff145224 */ /* 0x100fe400078e0017 */
[----:B------:R-:W-:Y:S01]  /*2fc0*/  @P4 IMAD.MOV.U32 R12, RZ, RZ, R23 ;  /* 0x000000ffff0c4224 */ /* 0x000fe200078e0017 */
[----:B------:R-:W-:Y:S06]  /*2fd0*/  @!P6 BRA `(.L_x_34) ;  /* 0x00000000002ce947 */ /* 0x000fec0003800000 */
[----:B------:R-:W-:Y:S02]  /*2fe0*/  @P2 IMAD.MOV.U32 R13, RZ, RZ, R5 ;  /* 0x000000ffff0d2224 */ /* 0x000fe400078e0005 */
[----:B------:R-:W-:Y:S02]  /*2ff0*/  @P1 IMAD.MOV.U32 R13, RZ, RZ, R6 ;  /* 0x000000ffff0d1224 */ /* 0x000fe400078e0006 */
[----:B------:R-:W-:Y:S01]  /*3000*/  @P0 IMAD.MOV.U32 R13, RZ, RZ, R7 ;  /* 0x000000ffff0d0224 */ /* 0x000fe200078e0007 */
[----:B------:R-:W-:Y:S02]  /*3010*/  ISETP.EQ.AND P0, PT, R15, 0x8, PT ;  /* 0x000000080f00780c */ /* 0x000fe40003f02270 */
[----:B------:R-:W-:Y:S01]  /*3020*/  @P3 MOV R13, R8 ;  /* 0x00000008000d3202 */ /* 0x000fe20000000f00 */
[----:B------:R-:W-:Y:S01]  /*3030*/  @P5 IMAD.MOV.U32 R13, RZ, RZ, R9 ;  /* 0x000000ffff0d5224 */ /* 0x000fe200078e0009 */
[----:B------:R-:W-:Y:S01]  /*3040*/  LOP3.LUT R15, R14, 0x1f, RZ, 0xc0, !PT ;  /* 0x0000001f0e0f7812 */ /* 0x000fe200078ec0ff */
[----:B------:R-:W-:-:S03]  /*3050*/  @P4 IMAD.MOV.U32 R13, RZ, RZ, R10 ;  /* 0x000000ffff0d4224 */ /* 0x000fc600078e000a */
[----:B------:R-:W-:-:S05]  /*3060*/  SHF.L.W.U32.HI R20, R12, R15, R20 ;  /* 0x0000000f0c147219 */ /* 0x000fca0000010e14 */
[----:B------:R-:W-:-:S05]  /*3070*/  @P0 IMAD.MOV.U32 R13, RZ, RZ, R23 ;  /* 0x000000ffff0d0224 */ /* 0x000fca00078e0017 */
[----:B------:R-:W-:-:S07]  /*3080*/  SHF.L.W.U32.HI R12, R13, R15, R12 ;  /* 0x0000000f0d0c7219 */ /* 0x000fce0000010e0c */
.L_x_34:
[----:B------:R-:W-:Y:S05]  /*3090*/  BSYNC.RECONVERGENT B1 ;  /* 0x0000000000017941 */ /* 0x000fea0003800200 */
.L_x_33:
        /* <DEDUP_REMOVED lines=19> */
.L_x_31:
[----:B------:R-:W-:Y:S01]  /*31d0*/  FMUL R20, RZ, R18 ;  /* 0x00000012ff147220 */ /* 0x000fe20000400000 */
[----:B------:R-:W-:-:S07]  /*31e0*/  MOV R23, RZ ;  /* 0x000000ff00177202 */ /* 0x000fce0000000f00 */
.L_x_30:
[----:B------:R-:W-:Y:S05]  /*31f0*/  BSYNC.RECONVERGENT B0 ;  /* 0x0000000000007941 */ /* 0x000fea0003800200 */
.L_x_29:
[----:B------:R-:W-:Y:S01]  /*3200*/  FMUL R12, R20, R20 ;  /* 0x00000014140c7220 */ /* 0x000fe20000400000 */
[C---:B------:R-:W-:Y:S01]  /*3210*/  LOP3.LUT R13, R23.reuse, 0x1, RZ, 0xc0, !PT ;  /* 0x00000001170d7812 */ /* 0x040fe200078ec0ff */
[----:B------:R-:W0:Y:S01]  /*3220*/  LDCU UR4, c[0x3][0x38] ;  /* 0x00c00700ff0477ac */ /* 0x000e220008000800 */
[----:B------:R-:W-:Y:S01]  /*3230*/  LOP3.LUT P1, RZ, R23, 0x2, RZ, 0xc0, !PT ;  /* 0x0000000217ff7812 */ /* 0x000fe2000782c0ff */
[----:B------:R-:W-:Y:S01]  /*3240*/  FFMA R11, R12, R11, -0.0013887860113754868507 ;  /* 0xbab607ed0c0b7423 */ /* 0x000fe2000000000b */
[----:B------:R-:W-:Y:S01]  /*3250*/  ISETP.NE.U32.AND P0, PT, R13, 0x1, PT ;  /* 0x000000010d00780c */ /* 0x000fe20003f05070 */
[----:B------:R-:W1:Y:S03]  /*3260*/  LDCU UR5, c[0x3][0x34] ;  /* 0x00c00680ff0577ac */ /* 0x000e660008000800 */
[----:B------:R-:W-:Y:S01]  /*3270*/  FSEL R13, R16, 0.041666727513074874878, P0 ;  /* 0x3d2aaabb100d7808 */ /* 0x000fe20000000000 */
[----:B------:R-:W-:Y:S01]  /*3280*/  UIADD3 UR7, UPT, UPT, UR13, 0x3, URZ ;  /* 0x000000030d077890 */ /* 0x000fe2000fffe0ff */
[----:B------:R-:W-:-:S02]  /*3290*/  FSEL R11, R11, -0.00019574658654164522886, !P0 ;  /* 0xb94d41530b0b7808 */ /* 0x000fc40004000000 */
[----:B------:R-:W-:Y:S02]  /*32a0*/  FSEL R17, -R17, -0.4999999701976776123, P0 ;  /* 0xbeffffff11117808 */ /* 0x000fe40000000100 */
[----:B------:R-:W-:Y:S01]  /*32b0*/  FSEL R20, R20, 1, P0 ;  /* 0x3f80000014147808 */ /* 0x000fe20000000000 */
[----:B------:R-:W-:-:S04]  /*32c0*/  FFMA R11, R12, R11, R13 ;  /* 0x0000000b0c0b7223 */ /* 0x000fc8000000000d */
[C---:B------:R-:W-:Y:S01]  /*32d0*/  FFMA R17, R12.reuse, R11, R17 ;  /* 0x0000000b0c117223 */ /* 0x040fe20000000011 */
[----:B------:R-:W-:-:S04]  /*32e0*/  FFMA R11, R12, R20, RZ ;  /* 0x000000140c0b7223 */ /* 0x000fc800000000ff */
[----:B------:R-:W-:-:S04]  /*32f0*/  FFMA R11, R11, R17, R20 ;  /* 0x000000110b0b7223 */ /* 0x000fc80000000014 */
[----:B------:R-:W-:-:S04]  /*3300*/  @P1 FADD R11, RZ, -R11 ;  /* 0x8000000bff0b1221 */ /* 0x000fc80000000000 */
[C---:B0-----:R-:W-:Y:S01]  /*3310*/  FMUL R12, R11.reuse, UR4 ;  /* 0x000000040b0c7c20 */ /* 0x041fe20008400000 */
[----:B-1----:R-:W-:-:S03]  /*3320*/  FMUL R14, R11, UR5 ;  /* 0x000000050b0e7c20 */ /* 0x002fc60008400000 */
[C---:B------:R-:W-:Y:S01]  /*3330*/  FFMA R12, R19.reuse, UR5, -R12 ;  /* 0x00000005130c7c23 */ /* 0x040fe2000800080c */
[----:B------:R-:W-:Y:S01]  /*3340*/  FFMA R19, R19, UR4, R14 ;  /* 0x0000000413137c23 */ /* 0x000fe2000800000e */
[----:B------:R-:W-:Y:S02]  /*3350*/  UMOV UR4, 0x3 ;  /* 0x0000000300047882 */ /* 0x000fe40000000000 */
[----:B------:R-:W-:Y:S01]  /*3360*/  FADD R21, R21, R12 ;  /* 0x0000000c15157221 */ /* 0x000fe20000000000 */
[----:B------:R-:W-:-:S07]  /*3370*/  FADD R22, R22, R19 ;  /* 0x0000001316167221 */ /* 0x000fce0000000000 */
.L_x_0:
[----:B------:R-:W1:Y:S02]  /*3380*/  LDCU UR5, c[0x0][0x380] ;  /* 0x00007000ff0577ac */ /* 0x000e640008000800 */
[----:B-1----:R-:W-:-:S09]  /*3390*/  UISETP.GE.AND UP0, UPT, UR7, UR5, UPT ;  /* 0x000000050700728c */ /* 0x002fd2000bf06270 */
[----:B------:R-:W-:Y:S05]  /*33a0*/  BRA.U UP0, `(.L_x_35) ;  /* 0x0000003d00a47547 */ /* 0x000fea000b800000 */
.L_x_76:
[----:B------:R-:W-:Y:S01]  /*33b0*/  UIMAD UR8, UR4, 0x14, URZ ;  /* 0x00000014040878a4 */ /* 0x000fe2000f8e02ff */
[----:B------:R-:W-:Y:S01]  /*33c0*/  BSSY.RECONVERGENT B0, `(.L_x_36) ;  /* 0x0000075000007945 */ /* 0x000fe20003800200 */
[----:B------:R-:W-:Y:S01]  /*33d0*/  UMOV UR12, 0x54442d18 ;  /* 0x54442d18000c7882 */ /* 0x000fe20000000000 */
[----:B------:R-:W-:-:S09]  /*33e0*/  UMOV UR13, 0x401921fb ;  /* 0x401921fb000d7882 */ /* 0x000fd20000000000 */
[----:B------:R-:W0:Y:S01]  /*33f0*/  LDCU UR6, c[0x3][UR8+0x4] ;  /* 0x00c00080080677ac */ /* 0x000e220008000800 */
[----:B------:R-:W1:Y:S01]  /*3400*/  LDCU UR5, c[0x3][UR8] ;  /* 0x00c00000080577ac */ /* 0x000e620008000800 */
[----:B------:R-:W2:Y:S01]  /*3410*/  LDCU UR9, c[0x3][UR8+0x8] ;  /* 0x00c00100080977ac */ /* 0x000ea20008000800 */
[----:B0----5:R-:W-:-:S04]  /*3420*/  FMUL R11, R3, UR6 ;  /* 0x00000006030b7c20 */ /* 0x021fc80008400000 */
[----:B-1----:R-:W-:-:S04]  /*3430*/  FFMA R11, R2, UR5, R11 ;  /* 0x00000005020b7c23 */ /* 0x002fc8000800000b */
[----:B--2---:R-:W-:-:S04]  /*3440*/  FFMA R11, R4, UR9, R11 ;  /* 0x00000009040b7c23 */ /* 0x004fc8000800000b */
[----:B------:R0:W1:Y:S02]  /*3450*/  F2F.F64.F32 R12, R11 ;  /* 0x0000000b000c7310 */ /* 0x0000640000201800 */
[----:B0-----:R-:W-:Y:S01]  /*3460*/  IMAD.U32 R11, RZ, RZ, UR4 ;  /* 0x00000004ff0b7e24 */ /* 0x001fe2000f8e00ff */
[----:B-1----:R-:W-:-:S06]  /*3470*/  DMUL R12, R12, UR12 ;  /* 0x0000000c0c0c7c28 */ /* 0x002fcc0008000000 */
        /* <DEDUP_REMOVED lines=16> */
[----:B------:R-:W-:Y:S01]  /*3580*/  CS2R R16, SRZ ;  /* 0x0000000000107805 */ /* 0x000fe2000001ff00 */
[----:B------:R-:W0:Y:S03]  /*3590*/  LDCU.64 UR12, c[0x4][URZ] ;  /* 0x01000000ff0c77ac */ /* 0x000e260008000a00 */
[----:B------:R-:W-:Y:S01]  /*35a0*/  LOP3.LUT R25, R12, 0x80000000, RZ, 0xfc, !PT ;  /* 0x800000000c197812 */ /* 0x000fe200078efcff */
[----:B------:R-:W-:Y:S01]  /*35b0*/  UMOV UR6, URZ ;  /* 0x000000ff00067c82 */ /* 0x000fe20008000000 */
[----:B------:R-:W-:-:S05]  /*35c0*/  UMOV UR5, URZ ;  /* 0x000000ff00057c82 */ /* 0x000fca0008000000 */
.L_x_38:
[----:B0-----:R-:W-:Y:S01]  /*35d0*/  IMAD.U32 R12, RZ, RZ, UR12 ;  /* 0x0000000cff0c7e24 */ /* 0x001fe2000f8e00ff */
[----:B------:R-:W-:-:S05]  /*35e0*/  MOV R13, UR13 ;  /* 0x0000000d000d7c02 */ /* 0x000fca0008000f00 */
        /* <DEDUP_REMOVED lines=10> */
[C---:B------:R-:W-:Y:S02]  /*3690*/  ISETP.EQ.AND P5, PT, R16.reuse, 0x14, PT ;  /* 0x000000141000780c */ /* 0x040fe40003fa2270 */
[----:B------:R-:W-:Y:S01]  /*36a0*/  IADD3 R16, PT, PT, R16, 0x4, RZ ;  /* 0x0000000410107810 */ /* 0x000fe20007ffe0ff */
[----:B--2---:R-:W-:-:S03]  /*36b0*/  IMAD.WIDE.U32 R14, R12, R25, RZ ;  /* 0x000000190c0e7225 */ /* 0x004fc600078e00ff */
[----:B------:R-:W-:-:S04]  /*36c0*/  IADD3 R14, P6, PT, R14, R17, RZ ;  /* 0x000000110e0e7210 */ /* 0x000fc80007fde0ff */
[----:B------:R-:W-:Y:S01]  /*36d0*/  IADD3.X R17, PT, PT, R15, UR6, RZ, P6, !PT ;  /* 0x000000060f117c10 */ /* 0x000fe2000b7fe4ff */
[--C-:B------:R-:W-:Y:S02]  /*36e0*/  @P0 IMAD.MOV.U32 R5, RZ, RZ, R14.reuse ;  /* 0x000000ffff050224 */ /* 0x100fe400078e000e */
[--C-:B------:R-:W-:Y:S02]  /*36f0*/  @P1 IMAD.MOV.U32 R6, RZ, RZ, R14.reuse ;  /* 0x000000ffff061224 */ /* 0x100fe400078e000e */
        /* <DEDUP_REMOVED lines=21> */
[--C-:B------:R-:W-:Y:S01]  /*3850*/  @P4 IMAD.MOV.U32 R16, RZ, RZ, R6.reuse ;  /* 0x000000ffff104224 */ /* 0x100fe200078e0006 */
[----:B------:R-:W-:Y:S01]  /*3860*/  ISETP.EQ.AND P4, PT, R15, 0x4, PT ;  /* 0x000000040f00780c */ /* 0x000fe20003f82270 */
[----:B------:R-:W-:Y:S01]  /*3870*/  @P2 IMAD.MOV.U32 R13, RZ, RZ, R6 ;  /* 0x000000ffff0d2224 */ /* 0x000fe200078e0006 */
[----:B------:R-:W-:Y:S01]  /*3880*/  @P2 MOV R16, R7 ;  /* 0x0000000700102202 */ /* 0x000fe20000000f00 */
[----:B------:R-:W-:Y:S02]  /*3890*/  @P1 IMAD.MOV.U32 R13, RZ, RZ, R7 ;  /* 0x000000ffff0d1224 */ /* 0x000fe400078e0007 */
[----:B------:R-:W-:-:S02]  /*38a0*/  @P1 IMAD.MOV.U32 R16, RZ, RZ, R8 ;  /* 0x000000ffff101224 */ /* 0x000fc400078e0008 */
[----:B------:R-:W-:Y:S02]  /*38b0*/  @P0 IMAD.MOV.U32 R13, RZ, RZ, R8 ;  /* 0x000000ffff0d0224 */ /* 0x000fe400078e0008 */
[--C-:B------:R-:W-:Y:S02]  /*38c0*/  @P0 IMAD.MOV.U32 R16, RZ, RZ, R9.reuse ;  /* 0x000000ffff100224 */ /* 0x100fe400078e0009 */
[----:B------:R-:W-:Y:S01]  /*38d0*/  @P3 IMAD.MOV.U32 R13, RZ, RZ, R9 ;  /* 0x000000ffff0d3224 */ /* 0x000fe200078e0009 */
[----:B------:R-:W-:Y:S01]  /*38e0*/  @P5 MOV R13, R10 ;  /* 0x0000000a000d5202 */ /* 0x000fe20000000f00 */
[----:B------:R-:W-:Y:S02]  /*38f0*/  @P3 IMAD.MOV.U32 R16, RZ, RZ, R10 ;  /* 0x000000ffff103224 */ /* 0x000fe400078e000a */
[--C-:B------:R-:W-:Y:S02]  /*3900*/  @P5 IMAD.MOV.U32 R16, RZ, RZ, R17.reuse ;  /* 0x000000ffff105224 */ /* 0x100fe400078e0011 */
[----:B------:R-:W-:Y:S01]  /*3910*/  @P4 IMAD.MOV.U32 R13, RZ, RZ, R17 ;  /* 0x000000ffff0d4224 */ /* 0x000fe200078e0011 */
[----:B------:R-:W-:Y:S06]  /*3920*/  @!P6 BRA `(.L_x_40) ;  /* 0x00000000002ce947 */ /* 0x000fec0003800000 */
[----:B------:R-:W-:Y:S01]  /*3930*/  @P2 IMAD.MOV.U32 R14, RZ, RZ, R5 ;  /* 0x000000ffff0e2224 */ /* 0x000fe200078e0005 */
[----:B------:R-:W-:Y:S01]  /*3940*/  LOP3.LUT R12, R12, 0x1f, RZ, 0xc0, !PT ;  /* 0x0000001f0c0c7812 */ /* 0x000fe200078ec0ff */
[----:B------:R-:W-:Y:S02]  /*3950*/  @P1 IMAD.MOV.U32 R14, RZ, RZ, R6 ;  /* 0x000000ffff0e1224 */ /* 0x000fe400078e0006 */
[----:B------:R-:W-:Y:S01]  /*3960*/  @P0 IMAD.MOV.U32 R14, RZ, RZ, R7 ;  /* 0x000000ffff0e0224 */ /* 0x000fe200078e0007 */
[----:B------:R-:W-:Y:S01]  /*3970*/  ISETP.EQ.AND P0, PT, R15, 0x8, PT ;  /* 0x000000080f00780c */ /* 0x000fe20003f02270 */
[----:B------:R-:W-:Y:S01]  /*3980*/  @P3 IMAD.MOV.U32 R14, RZ, RZ, R8 ;  /* 0x000000ffff0e3224 */ /* 0x000fe200078e0008 */
[----:B------:R-:W-:Y:S01]  /*3990*/  @P5 MOV R14, R9 ;  /* 0x00000009000e5202 */ /* 0x000fe20000000f00 */
[----:B------:R-:W-:Y:S01]  /*39a0*/  @P4 IMAD.MOV.U32 R14, RZ, RZ, R10 ;  /* 0x000000ffff0e4224 */ /* 0x000fe200078e000a */
[----:B------:R-:W-:-:S09]  /*39b0*/  SHF.L.W.U32.HI R16, R13, R12, R16 ;  /* 0x0000000c0d107219 */ /* 0x000fd20000010e10 */
[----:B------:R-:W-:-:S05]  /*39c0*/  @P0 IMAD.MOV.U32 R14, RZ, RZ, R17 ;  /* 0x000000ffff0e0224 */ /* 0x000fca00078e0011 */
[----:B------:R-:W-:-:S07]  /*39d0*/  SHF.L.W.U32.HI R13, R14, R12, R13 ;  /* 0x0000000c0e0d7219 */ /* 0x000fce0000010e0d */
.L_x_40:
[----:B------:R-:W-:Y:S05]  /*39e0*/  BSYNC.RECONVERGENT B1 ;  /* 0x0000000000017941 */ /* 0x000fea0003800200 */
.L_x_39:
        /* <DEDUP_REMOVED lines=18> */
.L_x_37:
[----:B------:R-:W-:Y:S05]  /*3b10*/  BSYNC.RECONVERGENT B0 ;  /* 0x0000000000007941 */ /* 0x000fea0003800200 */
.L_x_36:
[----:B------:R-:W-:Y:S02]  /*3b20*/  IMAD.MOV.U32 R12, RZ, RZ, 0x37cbac00 ;  /* 0x37cbac00ff0c7424 */ /* 0x000fe400078e00ff */
[----:B------:R-:W-:Y:S01]  /*3b30*/  FMUL R15, R16, R16 ;  /* 0x00000010100f7220 */ /* 0x000fe20000400000 */
[C---:B------:R-:W-:Y:S01]  /*3b40*/  LOP3.LUT R13, R18.reuse, 0x1, RZ, 0xc0, !PT ;  /* 0x00000001120d7812 */ /* 0x040fe200078ec0ff */
[----:B------:R-:W-:Y:S01]  /*3b50*/  VIADD R17, R18, 0x1 ;  /* 0x0000000112117836 */ /* 0x000fe20000000000 */
[----:B------:R-:W-:Y:S01]  /*3b60*/  BSSY.RECONVERGENT B0, `(.L_x_41) ;  /* 0x000006c000007945 */ /* 0x000fe20003800200 */
[----:B------:R-:W-:Y:S01]  /*3b70*/  FFMA R14, R15, R12, -0.0013887860113754868507 ;  /* 0xbab607ed0f0e7423 */ /* 0x000fe2000000000c */
[----:B------:R-:W-:Y:S01]  /*3b80*/  ISETP.NE.U32.AND P0, PT, R13, 0x1, PT ;  /* 0x000000010d00780c */ /* 0x000fe20003f05070 */
[----:B------:R-:W-:Y:S01]  /*3b90*/  IMAD.MOV.U32 R18, RZ, RZ, 0x3e2aaaa8 ;  /* 0x3e2aaaa8ff127424 */ /* 0x000fe200078e00ff */
[----:B------:R-:W-:Y:S02]  /*3ba0*/  MOV R13, 0x3c0885e4 ;  /* 0x3c0885e4000d7802 */ /* 0x000fe40000000f00 */
[----:B------:R-:W-:-:S02]  /*3bb0*/  FSEL R14, R14, -0.00019574658654164522886, P0 ;  /* 0xb94d41530e0e7808 */ /* 0x000fc40000000000 */
[----:B------:R-:W-:Y:S02]  /*3bc0*/  FSEL R26, R13, 0.041666727513074874878, !P0 ;  /* 0x3d2aaabb0d1a7808 */ /* 0x000fe40004000000 */
[----:B------:R-:W-:Y:S02]  /*3bd0*/  FSEL R20, R16, 1, !P0 ;  /* 0x3f80000010147808 */ /* 0x000fe40004000000 */
[----:B------:R-:W-:Y:S01]  /*3be0*/  FSEL R25, -R18, -0.4999999701976776123, !P0 ;  /* 0xbeffffff12197808 */ /* 0x000fe20004000100 */
[----:B------:R-:W-:Y:S01]  /*3bf0*/  FFMA R14, R15, R14, R26 ;  /* 0x0000000e0f0e7223 */ /* 0x000fe2000000001a */
[----:B------:R-:W-:Y:S02]  /*3c00*/  FSETP.GE.AND P0, PT, |R19|, 105615, PT ;  /* 0x47ce47801300780b */ /* 0x000fe40003f06200 */
[----:B------:R-:W-:Y:S01]  /*3c10*/  LOP3.LUT P1, RZ, R17, 0x2, RZ, 0xc0, !PT ;  /* 0x0000000211ff7812 */ /* 0x000fe2000782c0ff */
[C---:B------:R-:W-:Y:S01]  /*3c20*/  FFMA R17, R15.reuse, R20, RZ ;  /* 0x000000140f117223 */ /* 0x040fe200000000ff */
[----:B------:R-:W-:-:S04]  /*3c30*/  FFMA R14, R15, R14, R25 ;  /* 0x0000000e0f0e7223 */ /* 0x000fc80000000019 */
[----:B------:R-:W-:-:S07]  /*3c40*/  FFMA R20, R17, R14, R20 ;  /* 0x0000000e11147223 */ /* 0x000fce0000000014 */
[----:B------:R-:W-:Y:S01]  /*3c50*/  @P1 FADD R20, RZ, -R20 ;  /* 0x80000014ff141221 */ /* 0x000fe20000000000 */
[----:B------:R-:W-:Y:S06]  /*3c60*/  @!P0 BRA `(.L_x_42) ;  /* 0x00000004006c8947 */ /* 0x000fec0003800000 */
[----:B------:R-:W-:-:S13]  /*3c70*/  FSETP.NEU.AND P0, PT, |R19|, +INF , PT ;  /* 0x7f8000001300780b */ /* 0x000fda0003f0d200 */
[----:B------:R-:W-:Y:S01]  /*3c80*/  @!P0 FMUL R23, RZ, R19 ;  /* 0x00000013ff178220 */ /* 0x000fe20000400000 */
[----:B------:R-:W-:Y:S01]  /*3c90*/  @!P0 IMAD.MOV.U32 R24, RZ, RZ, RZ ;  /* 0x000000ffff188224 */ /* 0x000fe200078e00ff */
[----:B------:R-:W-:Y:S06]  /*3ca0*/  @!P0 BRA `(.L_x_42) ;  /* 0x00000004005c8947 */ /* 0x000fec0003800000 */
[----:B------:R-:W-:Y:S01]  /*3cb0*/  IMAD.SHL.U32 R24, R19, 0x100, RZ ;  /* 0x0000010013187824 */ /* 0x000fe200078e00ff */
[----:B------:R-:W-:Y:S01]  /*3cc0*/  UMOV UR5, URZ ;  /* 0x000000ff00057c82 */ /* 0x000fe20008000000 */
[----:B------:R-:W-:Y:S02]  /*3cd0*/  IMAD.MOV.U32 R23, RZ, RZ, RZ ;  /* 0x000000ffff177224 */ /* 0x000fe400078e00ff */
[----:B------:R-:W-:Y:S01]  /*3ce0*/  IMAD.MOV.U32 R25, RZ, RZ, RZ ;  /* 0x000000ffff197224 */ /* 0x000fe200078e00ff */
[----:B------:R-:W-:-:S07]  /*3cf0*/  LOP3.LUT R24, R24, 0x80000000, RZ, 0xfc, !PT ;  /* 0x8000000018187812 */ /* 0x000fce00078efcff */
.L_x_43:
[----:B------:R-:W0:Y:S02]  /*3d00*/  LDC.64 R14, c[0x4][RZ] ;  /* 0x01000000ff0e7b82 */ /* 0x000e240000000a00 */
[----:B0-----:R-:W-:-:S05]  /*3d10*/  IMAD.WIDE.U32 R16, R25, 0x4, R14 ;  /* 0x0000000419107825 */ /* 0x001fca00078e000e */
[----:B------:R-:W2:Y:S01]  /*3d20*/  LDG.E.CONSTANT R15, desc[UR10][R16.64] ;  /* 0x0000000a100f7981 */ /* 0x000ea2000c1e9900 */
[C---:B------:R-:W-:Y:S01]  /*3d30*/  SHF.L.U32 R26, R25.reuse, 0x2, RZ ;  /* 0x00000002191a7819 */ /* 0x040fe200000006ff */
        /* <DEDUP_REMOVED lines=12> */
[--C-:B------:R-:W-:Y:S02]  /*3e00*/  @P5 IMAD.MOV.U32 R6, RZ, RZ, R14.reuse ;  /* 0x000000ffff065224 */ /* 0x100fe400078e000e */
[----:B------:R-:W-:Y:S01]  /*3e10*/  @P1 MOV R10, R14 ;  /* 0x0000000e000a1202 */ /* 0x000fe20000000f00 */
[--C-:B------:R-:W-:Y:S02]  /*3e20*/  @P4 IMAD.MOV.U32 R7, RZ, RZ, R14.reuse ;  /* 0x000000ffff074224 */ /* 0x100fe400078e000e */
[--C-:B------:R-:W-:Y:S02]  /*3e30*/  @P3 IMAD.MOV.U32 R8, RZ, RZ, R14.reuse ;  /* 0x000000ffff083224 */ /* 0x100fe400078e000e */
[----:B------:R-:W-:-:S05]  /*3e40*/  @P2 IMAD.MOV.U32 R9, RZ, RZ, R14 ;  /* 0x000000ffff092224 */ /* 0x000fca00078e000e */
        /* <DEDUP_REMOVED lines=16> */
[----:B------:R-:W-:Y:S02]  /*3f50*/  @P4 IMAD.MOV.U32 R14, RZ, RZ, R5 ;  /* 0x000000ffff0e4224 */ /* 0x000fe400078e0005 */
[--C-:B------:R-:W-:Y:S01]  /*3f60*/  @P4 IMAD.MOV.U32 R24, RZ, RZ, R6.reuse ;  /* 0x000000ffff184224 */ /* 0x100fe200078e0006 */
[----:B------:R-:W-:Y:S01]  /*3f70*/  ISETP.EQ.AND P4, PT, R17, RZ, PT ;  /* 0x000000ff1100720c */ /* 0x000fe20003f82270 */
[----:B------:R-:W-:Y:S01]  /*3f80*/  @P2 IMAD.MOV.U32 R14, RZ, RZ, R6 ;  /* 0x000000ffff0e2224 */ /* 0x000fe200078e0006 */
[----:B------:R-:W-:Y:S01]  /*3f90*/  @P2 MOV R24, R7 ;  /* 0x0000000700182202 */ /* 0x000fe20000000f00 */
[----:B------:R-:W-:Y:S02]  /*3fa0*/  @P1 IMAD.MOV.U32 R14, RZ, RZ, R7 ;  /* 0x000000ffff0e1224 */ /* 0x000fe400078e0007 */
[----:B------:R-:W-:-:S02]  /*3fb0*/  @P1 IMAD.MOV.U32 R24, RZ, RZ, R8 ;  /* 0x000000ffff181224 */ /* 0x000fc400078e0008 */
[----:B------:R-:W-:Y:S02]  /*3fc0*/  @P0 IMAD.MOV.U32 R14, RZ, RZ, R8 ;  /* 0x000000ffff0e0224 */ /* 0x000fe400078e0008 */
[--C-:B------:R-:W-:Y:S02]  /*3fd0*/  @P0 IMAD.MOV.U32 R24, RZ, RZ, R9.reuse ;  /* 0x000000ffff180224 */ /* 0x100fe400078e0009 */
[----:B------:R-:W-:Y:S02]  /*3fe0*/  @P3 IMAD.MOV.U32 R14, RZ, RZ, R9 ;  /* 0x000000ffff0e3224 */ /* 0x000fe400078e0009 */
[----:B------:R-:W-:Y:S01]  /*3ff0*/  @P3 IMAD.MOV.U32 R24, RZ, RZ, R10 ;  /* 0x000000ffff183224 */ /* 0x000fe200078e000a */
[----:B------:R-:W-:Y:S01]  /*4000*/  @P4 MOV R14, R10 ;  /* 0x0000000a000e4202 */ /* 0x000fe20000000f00 */
[--C-:B------:R-:W-:Y:S02]  /*4010*/  @P4 IMAD.MOV.U32 R24, RZ, RZ, R23.reuse ;  /* 0x000000ffff184224 */ /* 0x100fe400078e0017 */
[----:B------:R-:W-:Y:S01]  /*4020*/  @P5 IMAD.MOV.U32 R14, RZ, RZ, R23 ;  /* 0x000000ffff0e5224 */ /* 0x000fe200078e0017 */
[----:B------:R-:W-:Y:S06]  /*4030*/  @!P6 BRA `(.L_x_45) ;  /* 0x00000000002ce947 */ /* 0x000fec0003800000 */
[----:B------:R-:W-:Y:S02]  /*4040*/  @P2 IMAD.MOV.U32 R15, RZ, RZ, R5 ;  /* 0x000000ffff0f2224 */ /* 0x000fe400078e0005 */
[----:B------:R-:W-:Y:S02]  /*4050*/  @P1 IMAD.MOV.U32 R15, RZ, RZ, R6 ;  /* 0x000000ffff0f1224 */ /* 0x000fe400078e0006 */
[----:B------:R-:W-:Y:S01]  /*4060*/  @P0 IMAD.MOV.U32 R15, RZ, RZ, R7 ;  /* 0x000000ffff0f0224 */ /* 0x000fe200078e0007 */
[----:B------:R-:W-:Y:S01]  /*4070*/  ISETP.EQ.AND P0, PT, R17, 0x8, PT ;  /* 0x000000081100780c */ /* 0x000fe20003f02270 */
[----:B------:R-:W-:Y:S01]  /*4080*/  @P3 IMAD.MOV.U32 R15, RZ, RZ, R8 ;  /* 0x000000ffff0f3224 */ /* 0x000fe200078e0008 */
[----:B------:R-:W-:Y:S01]  /*4090*/  @P4 MOV R15, R9 ;  /* 0x00000009000f4202 */ /* 0x000fe20000000f00 */
[----:B------:R-:W-:Y:S01]  /*40a0*/  @P5 IMAD.MOV.U32 R15, RZ, RZ, R10 ;  /* 0x000000ffff0f5224 */ /* 0x000fe200078e000a */
[----:B------:R-:W-:-:S04]  /*40b0*/  LOP3.LUT R17, R16, 0x1f, RZ, 0xc0, !PT ;  /* 0x0000001f10117812 */ /* 0x000fc800078ec0ff */
[----:B------:R-:W-:-:S05]  /*40c0*/  SHF.L.W.U32.HI R24, R14, R17, R24 ;  /* 0x000000110e187219 */ /* 0x000fca0000010e18 */
[----:B------:R-:W-:-:S05]  /*40d0*/  @P0 IMAD.MOV.U32 R15, RZ, RZ, R23 ;  /* 0x000000ffff0f0224 */ /* 0x000fca00078e0017 */
[----:B------:R-:W-:-:S07]  /*40e0*/  SHF.L.W.U32.HI R14, R15, R17, R14 ;  /* 0x000000110f0e7219 */ /* 0x000fce0000010e0e */
.L_x_45:
[----:B------:R-:W-:Y:S05]  /*40f0*/  BSYNC.RECONVERGENT B1 ;  /* 0x0000000000017941 */ /* 0x000fea0003800200 */
.L_x_44:
        /* <DEDUP_REMOVED lines=18> */
.L_x_42:
[----:B------:R-:W-:Y:S05]  /*4220*/  BSYNC.RECONVERGENT B0 ;  /* 0x0000000000007941 */ /* 0x000fea0003800200 */
.L_x_41:
[----:B------:R-:W0:Y:S01]  /*4230*/  LDCU UR6, c[0x3][UR8+0x18] ;  /* 0x00c00300080677ac */ /* 0x000e220008000800 */
[----:B------:R-:W-:Y:S01]  /*4240*/  FMUL R16, R23, R23 ;  /* 0x0000001717107220 */ /* 0x000fe20000400000 */
[----:B------:R-:W-:Y:S01]  /*4250*/  LOP3.LUT R17, R24, 0x1, RZ, 0xc0, !PT ;  /* 0x0000000118117812 */ /* 0x000fe200078ec0ff */
[----:B------:R-:W-:Y:S01]  /*4260*/  BSSY.RECONVERGENT B0, `(.L_x_46) ;  /* 0x0000084000007945 */ /* 0x000fe20003800200 */
[----:B------:R-:W1:Y:S01]  /*4270*/  LDCU UR5, c[0x3][UR8+0x14] ;  /* 0x00c00280080577ac */ /* 0x000e620008000800 */
[----:B------:R-:W-:Y:S01]  /*4280*/  FFMA R25, R16, R12, -0.0013887860113754868507 ;  /* 0xbab607ed10197423 */ /* 0x000fe2000000000c */
[----:B------:R-:W-:Y:S01]  /*4290*/  ISETP.NE.U32.AND P0, PT, R17, 0x1, PT ;  /* 0x000000011100780c */ /* 0x000fe20003f05070 */
[----:B------:R-:W2:Y:S01]  /*42a0*/  LDCU UR9, c[0x3][UR8+0x1c] ;  /* 0x00c00380080977ac */ /* 0x000ea20008000800 */
[----:B------:R-:W-:Y:S02]  /*42b0*/  LOP3.LUT P1, RZ, R24, 0x2, RZ, 0xc0, !PT ;  /* 0x0000000218ff7812 */ /* 0x000fe4000782c0ff */
[----:B------:R-:W-:Y:S01]  /*42c0*/  FSEL R25, R25, -0.00019574658654164522886, !P0 ;  /* 0xb94d415319197808 */ /* 0x000fe20004000000 */
[----:B------:R-:W-:Y:S01]  /*42d0*/  UMOV UR12, 0x54442d18 ;  /* 0x54442d18000c7882 */ /* 0x000fe20000000000 */
[----:B------:R-:W-:Y:S01]  /*42e0*/  UMOV UR13, 0x401921fb ;  /* 0x401921fb000d7882 */ /* 0x000fe20000000000 */
[----:B------:R-:W-:-:S02]  /*42f0*/  FSEL R17, R13, 0.041666727513074874878, P0 ;  /* 0x3d2aaabb0d117808 */ /* 0x000fc40000000000 */
[----:B------:R-:W-:Y:S01]  /*4300*/  FSEL R23, R23, 1, P0 ;  /* 0x3f80000017177808 */ /* 0x000fe20000000000 */
[----:B0-----:R-:W-:Y:S02]  /*4310*/  FMUL R15, R3, UR6 ;  /* 0x00000006030f7c20 */ /* 0x001fe40008400000 */
[----:B------:R-:W-:Y:S02]  /*4320*/  FFMA R17, R16, R25, R17 ;  /* 0x0000001910117223 */ /* 0x000fe40000000011 */
[----:B-1----:R-:W-:Y:S01]  /*4330*/  FFMA R15, R2, UR5, R15 ;  /* 0x00000005020f7c23 */ /* 0x002fe2000800000f */
[----:B------:R-:W0:Y:S03]  /*4340*/  LDCU UR5, c[0x3][UR8+0xc] ;  /* 0x00c00180080577ac */ /* 0x000e260008000800 */
[----:B--2---:R-:W-:Y:S01]  /*4350*/  FFMA R26, R4, UR9, R15 ;  /* 0x00000009041a7c23 */ /* 0x004fe2000800000f */
[----:B------:R-:W1:Y:S03]  /*4360*/  LDCU UR8, c[0x3][UR8+0x10] ;  /* 0x00c00200080877ac */ /* 0x000e660008000800 */
[----:B------:R-:W2:Y:S02]  /*4370*/  F2F.F64.F32 R14, R26 ;  /* 0x0000001a000e7310 */ /* 0x000ea40000201800 */
[----:B--2---:R-:W-:-:S06]  /*4380*/  DMUL R14, R14, UR12 ;  /* 0x0000000c0e0e7c28 */ /* 0x004fcc0008000000 */
[----:B------:R2:W3:Y:S02]  /*4390*/  F2F.F32.F64 R19, R14 ;  /* 0x0000000e00137310 */ /* 0x0004e40000301000 */
[----:B--2---:R-:W-:Y:S01]  /*43a0*/  FSEL R15, -R18, -0.4999999701976776123, P0 ;  /* 0xbeffffff120f7808 */ /* 0x004fe20000000100 */
[----:B---3--:R-:W-:-:S04]  /*43b0*/  FMUL R27, R19, 0.63661974668502807617 ;  /* 0x3f22f983131b7820 */ /* 0x008fc80000400000 */
[C---:B------:R-:W-:Y:S01]  /*43c0*/  FFMA R15, R16.reuse, R17, R15 ;  /* 0x00000011100f7223 */ /* 0x040fe2000000000f */
[----:B------:R-:W-:Y:S01]  /*43d0*/  FFMA R16, R16, R23, RZ ;  /* 0x0000001710107223 */ /* 0x000fe200000000ff */
[----:B------:R-:W-:Y:S01]  /*43e0*/  FSETP.GE.AND P0, PT, |R19|, 105615, PT ;  /* 0x47ce47801300780b */ /* 0x000fe20003f06200 */
[----:B------:R-:W2:Y:S02]  /*43f0*/  F2I.NTZ R24, R27 ;  /* 0x0000001b00187305 */ /* 0x000ea40000203100 */
[----:B------:R-:W-:-:S04]  /*4400*/  FFMA R15, R16, R15, R23 ;  /* 0x0000000f100f7223 */ /* 0x000fc80000000017 */
[----:B------:R-:W-:-:S04]  /*4410*/  @P1 FADD R15, RZ, -R15 ;  /* 0x8000000fff0f1221 */ /* 0x000fc80000000000 */
[C---:B-1----:R-:W-:Y:S01]  /*4420*/  FMUL R17, R15.reuse, UR8 ;  /* 0x000000080f117c20 */ /* 0x042fe20008400000 */
[----:B0-----:R-:W-:-:S03]  /*4430*/  FMUL R15, R15, UR5 ;  /* 0x000000050f0f7c20 */ /* 0x001fc60008400000 */
[C---:B------:R-:W-:Y:S01]  /*4440*/  FFMA R14, R20.reuse, UR5, -R17 ;  /* 0x00000005140e7c23 */ /* 0x040fe20008000811 */
[----:B--2---:R-:W-:Y:S01]  /*4450*/  I2FP.F32.S32 R16, R24 ;  /* 0x0000001800107245 */ /* 0x004fe20000201400 */
[----:B------:R-:W-:Y:S02]  /*4460*/  FFMA R15, R20, UR8, R15 ;  /* 0x00000008140f7c23 */ /* 0x000fe4000800000f */
[----:B------:R-:W-:Y:S02]  /*4470*/  FADD R21, R14, R21 ;  /* 0x000000150e157221 */ /* 0x000fe40000000000 */
[----:B------:R-:W-:Y:S01]  /*4480*/  FFMA R23, R16, -1.5707962512969970703, R19 ;  /* 0xbfc90fda10177823 */ /* 0x000fe20000000013 */
[----:B------:R-:W-:-:S03]  /*4490*/  FADD R22, R15, R22 ;  /* 0x000000160f167221 */ /* 0x000fc60000000000 */
[----:B------:R-:W-:-:S04]  /*44a0*/  FFMA R23, R16, -7.5497894158615963534e-08, R23 ;  /* 0xb3a2216810177823 */ /* 0x000fc80000000017 */
[----:B------:R-:W-:Y:S01]  /*44b0*/  FFMA R20, R16, -5.3903029534742383927e-15, R23 ;  /* 0xa7c234c510147823 */ /* 0x000fe20000000017 */
[----:B------:R-:W-:-:S04]  /*44c0*/  IMAD.MOV.U32 R23, RZ, RZ, R24 ;  /* 0x000000ffff177224 */ /* 0x000fc800078e0018 */
[----:B------:R-:W-:Y:S01]  /*44d0*/  MOV R14, R20 ;  /* 0x00000014000e7202 */ /* 0x000fe20000000f00 */
        /* <DEDUP_REMOVED lines=10> */
.L_x_48:
        /* <DEDUP_REMOVED lines=27> */
[----:B------:R-:W-:-:S04]  /*4730*/  SHF.R.U32.HI R15, RZ, 0x5, R15 ;  /* 0x00000005ff0f7819 */ /* 0x000fc8000001160f */
[----:B------:R-:W-:-:S04]  /*4740*/  LEA R17, -R15, RZ, 0x2 ;  /* 0x000000ff0f117211 */ /* 0x000fc800078e11ff */
        /* <DEDUP_REMOVED lines=20> */
[----:B------:R-:W-:Y:S01]  /*4890*/  @P4 MOV R15, R25 ;  /* 0x00000019000f4202 */ /* 0x000fe20000000f00 */
        /* <DEDUP_REMOVED lines=8> */
[----:B------:R-:W-:Y:S01]  /*4920*/  SHF.L.W.U32.HI R24, R15, R14, R24 ;  /* 0x0000000e0f187219 */ /* 0x000fe20000010e18 */
[----:B------:R-:W-:Y:S02]  /*4930*/  @P5 IMAD.MOV.U32 R16, RZ, RZ, R9 ;  /* 0x000000ffff105224 */ /* 0x000fe400078e0009 */
[----:B------:R-:W-:-:S08]  /*4940*/  @P4 IMAD.MOV.U32 R16, RZ, RZ, R10 ;  /* 0x000000ffff104224 */ /* 0x000fd000078e000a */
[----:B------:R-:W-:-:S04]  /*4950*/  @P0 MOV R16, R25 ;  /* 0x0000001900100202 */ /* 0x000fc80000000f00 */
[----:B------:R-:W-:-:S07]  /*4960*/  SHF.L.W.U32.HI R15, R16, R14, R15 ;  /* 0x0000000e100f7219 */ /* 0x000fce0000010e0f */
.L_x_50:
[----:B------:R-:W-:Y:S05]  /*4970*/  BSYNC.RECONVERGENT B1 ;  /* 0x0000000000017941 */ /* 0x000fea0003800200 */
.L_x_49:
        /* <DEDUP_REMOVED lines=18> */
.L_x_47:
[----:B------:R-:W-:Y:S05]  /*4aa0*/  BSYNC.RECONVERGENT B0 ;  /* 0x0000000000007941 */ /* 0x000fea0003800200 */
.L_x_46:
[----:B------:R-:W-:Y:S01]  /*4ab0*/  FMUL R15, R14, R14 ;  /* 0x0000000e0e0f7220 */ /* 0x000fe20000400000 */
[C---:B------:R-:W-:Y:S01]  /*4ac0*/  LOP3.LUT R17, R24.reuse, 0x1, RZ, 0xc0, !PT ;  /* 0x0000000118117812 */ /* 0x040fe200078ec0ff */
[----:B------:R-:W-:Y:S02]  /*4ad0*/  BSSY.RECONVERGENT B0, `(.L_x_51) ;  /* 0x000006b000007945 */ /* 0x000fe40003800200 */
[----:B------:R-:W-:Y:S01]  /*4ae0*/  FFMA R16, R15, R12, -0.0013887860113754868507 ;  /* 0xbab607ed0f107423 */ /* 0x000fe2000000000c */
[----:B------:R-:W-:Y:S01]  /*4af0*/  ISETP.NE.U32.AND P0, PT, R17, 0x1, PT ;  /* 0x000000011100780c */ /* 0x000fe20003f05070 */
[----:B------:R-:W-:-:S03]  /*4b00*/  VIADD R17, R24, 0x1 ;  /* 0x0000000118117836 */ /* 0x000fc60000000000 */
[----:B------:R-:W-:Y:S02]  /*4b10*/  FSEL R24, R16, -0.00019574658654164522886, P0 ;  /* 0xb94d415310187808 */ /* 0x000fe40000000000 */
        /* <DEDUP_REMOVED lines=18> */
[----:B------:R-:W-:Y:S02]  /*4c40*/  UMOV UR5, URZ ;  /* 0x000000ff00057c82 */ /* 0x000fe40008000000 */
[----:B------:R-:W-:-:S07]  /*4c50*/  LOP3.LUT R20, R20, 0x80000000, RZ, 0xfc, !PT ;  /* 0x8000000014147812 */ /* 0x000fce00078efcff */
.L_x_53:
        /* <DEDUP_REMOVED lines=45> */
[----:B------:R-:W-:Y:S01]  /*4f30*/  @P0 IMAD.MOV.U32 R20, RZ, RZ, R9 ;  /* 0x000000ffff140224 */ /* 0x000fe200078e0009 */
[----:B------:R-:W-:Y:S01]  /*4f40*/  @P3 MOV R14, R9 ;  /* 0x00000009000e3202 */ /* 0x000fe20000000f00 */
[--C-:B------:R-:W-:Y:S02]  /*4f50*/  @P3 IMAD.MOV.U32 R20, RZ, RZ, R10.reuse ;  /* 0x000000ffff143224 */ /* 0x100fe400078e000a */
[----:B------:R-:W-:Y:S02]  /*4f60*/  @P4 IMAD.MOV.U32 R14, RZ, RZ, R10 ;  /* 0x000000ffff0e4224 */ /* 0x000fe400078e000a */
[--C-:B------:R-:W-:Y:S02]  /*4f70*/  @P4 IMAD.MOV.U32 R20, RZ, RZ, R17.reuse ;  /* 0x000000ffff144224 */ /* 0x100fe400078e0011 */
[----:B------:R-:W-:Y:S01]  /*4f80*/  @P5 IMAD.MOV.U32 R14, RZ, RZ, R17 ;  /* 0x000000ffff0e5224 */ /* 0x000fe200078e0011 */
[----:B------:R-:W-:Y:S06]  /*4f90*/  @!P6 BRA `(.L_x_55) ;  /* 0x00000000002ce947 */ /* 0x000fec0003800000 */
[----:B------:R-:W-:Y:S01]  /*4fa0*/  @P2 IMAD.MOV.U32 R15, RZ, RZ, R5 ;  /* 0x000000ffff0f2224 */ /* 0x000fe200078e0005 */
[----:B------:R-:W-:Y:S01]  /*4fb0*/  LOP3.LUT R23, R23, 0x1f, RZ, 0xc0, !PT ;  /* 0x0000001f17177812 */ /* 0x000fe200078ec0ff */
[----:B------:R-:W-:Y:S01]  /*4fc0*/  @P1 IMAD.MOV.U32 R15, RZ, RZ, R6 ;  /* 0x000000ffff0f1224 */ /* 0x000fe200078e0006 */
[----:B------:R-:W-:Y:S01]  /*4fd0*/  @P0 MOV R15, R7 ;  /* 0x00000007000f0202 */ /* 0x000fe20000000f00 */
[----:B------:R-:W-:Y:S01]  /*4fe0*/  @P3 IMAD.MOV.U32 R15, RZ, RZ, R8 ;  /* 0x000000ffff0f3224 */ /* 0x000fe200078e0008 */
[----:B------:R-:W-:Y:S01]  /*4ff0*/  ISETP.EQ.AND P0, PT, R24, 0x8, PT ;  /* 0x000000081800780c */ /* 0x000fe20003f02270 */
[----:B------:R-:W-:Y:S01]  /*5000*/  @P4 IMAD.MOV.U32 R15, RZ, RZ, R9 ;  /* 0x000000ffff0f4224 */ /* 0x000fe200078e0009 */
[----:B------:R-:W-:Y:S01]  /*5010*/  SHF.L.W.U32.HI R20, R14, R23, R20 ;  /* 0x000000170e147219 */ /* 0x000fe20000010e14 */
[----:B------:R-:W-:-:S10]  /*5020*/  @P5 IMAD.MOV.U32 R15, RZ, RZ, R10 ;  /* 0x000000ffff0f5224 */ /* 0x000fd400078e000a */
[----:B------:R-:W-:-:S05]  /*5030*/  @P0 IMAD.MOV.U32 R15, RZ, RZ, R17 ;  /* 0x000000ffff0f0224 */ /* 0x000fca00078e0011 */
[----:B------:R-:W-:-:S07]  /*5040*/  SHF.L.W.U32.HI R14, R15, R23, R14 ;  /* 0x000000170f0e7219 */ /* 0x000fce0000010e0e */
.L_x_55:
[----:B------:R-:W-:Y:S05]  /*5050*/  BSYNC.RECONVERGENT B1 ;  /* 0x0000000000017941 */ /* 0x000fea0003800200 */
.L_x_54:
        /* <DEDUP_REMOVED lines=18> */
.L_x_52:
[----:B------:R-:W-:Y:S05]  /*5180*/  BSYNC.RECONVERGENT B0 ;  /* 0x0000000000007941 */ /* 0x000fea0003800200 */
.L_x_51:
[----:B------:R-:W-:Y:S01]  /*5190*/  UIMAD UR5, UR4, 0x14, URZ ;  /* 0x00000014040578a4 */ /* 0x000fe2000f8e02ff */
[C---:B------:R-:W-:Y:S01]  /*51a0*/  LOP3.LUT R24, R23.reuse, 0x1, RZ, 0xc0, !PT ;  /* 0x0000000117187812 */ /* 0x040fe200078ec0ff */
[----:B------:R-:W-:Y:S01]  /*51b0*/  FMUL R17, R20, R20 ;  /* 0x0000001414117220 */ /* 0x000fe20000400000 */
[----:B------:R-:W-:Y:S01]  /*51c0*/  LOP3.LUT P1, RZ, R23, 0x2, RZ, 0xc0, !PT ;  /* 0x0000000217ff7812 */ /* 0x000fe2000782c0ff */
[----:B------:R-:W-:Y:S01]  /*51d0*/  BSSY.RECONVERGENT B0, `(.L_x_56) ;  /* 0x0000084000007945 */ /* 0x000fe20003800200 */
[----:B------:R-:W-:Y:S01]  /*51e0*/  ISETP.NE.U32.AND P0, PT, R24, 0x1, PT ;  /* 0x000000011800780c */ /* 0x000fe20003f05070 */
[----:B------:R-:W-:-:S03]  /*51f0*/  FFMA R25, R17, R12, -0.0013887860113754868507 ;  /* 0xbab607ed11197423 */ /* 0x000fc6000000000c */
[----:B------:R-:W-:Y:S02]  /*5200*/  FSEL R28, R13, 0.041666727513074874878, P0 ;  /* 0x3d2aaabb0d1c7808 */ /* 0x000fe40000000000 */
[----:B------:R-:W-:Y:S01]  /*5210*/  FSEL R26, R25, -0.00019574658654164522886, !P0 ;  /* 0xb94d4153191a7808 */ /* 0x000fe20004000000 */
[----:B------:R-:W0:Y:S01]  /*5220*/  LDCU UR8, c[0x3][UR5+0x2c] ;  /* 0x00c00580050877ac */ /* 0x000e220008000800 */
[----:B------:R-:W-:Y:S01]  /*5230*/  FSEL R20, R20, 1, P0 ;  /* 0x3f80000014147808 */ /* 0x000fe20000000000 */
[----:B------:R-:W1:Y:S02]  /*5240*/  LDCU UR6, c[0x3][UR5+0x28] ;  /* 0x00c00500050677ac */ /* 0x000e640008000800 */
[----:B------:R-:W-:Y:S01]  /*5250*/  FFMA R26, R17, R26, R28 ;  /* 0x0000001a111a7223 */ /* 0x000fe2000000001c */
[----:B------:R-:W2:Y:S01]  /*5260*/  LDCU UR9, c[0x3][UR5+0x30] ;  /* 0x00c00600050977ac */ /* 0x000ea20008000800 */
[----:B0-----:R-:W-:Y:S01]  /*5270*/  FMUL R15, R3, UR8 ;  /* 0x00000008030f7c20 */ /* 0x001fe20008400000 */
[----:B------:R-:W-:-:S03]  /*5280*/  UMOV UR8, 0x54442d18 ;  /* 0x54442d1800087882 */ /* 0x000fc60000000000 */
[----:B-1----:R-:W-:Y:S01]  /*5290*/  FFMA R15, R2, UR6, R15 ;  /* 0x00000006020f7c23 */ /* 0x002fe2000800000f */
[----:B------:R-:W0:Y:S03]  /*52a0*/  LDCU UR6, c[0x3][UR5+0x20] ;  /* 0x00c00400050677ac */ /* 0x000e260008000800 */
[----:B--2---:R-:W-:Y:S01]  /*52b0*/  FFMA R27, R4, UR9, R15 ;  /* 0x00000009041b7c23 */ /* 0x004fe2000800000f */
[----:B------:R-:W-:Y:S01]  /*52c0*/  UMOV UR9, 0x401921fb ;  /* 0x401921fb00097882 */ /* 0x000fe20000000000 */
[----:B------:R-:W1:Y:S02]  /*52d0*/  LDCU UR5, c[0x3][UR5+0x24] ;  /* 0x00c00480050577ac */ /* 0x000e640008000800 */
        /* <DEDUP_REMOVED lines=14> */
[----:B------:R-:W-:Y:S01]  /*53c0*/  FFMA R17, R16, UR5, R17 ;  /* 0x0000000510117c23 */ /* 0x000fe20008000011 */
[----:B--2---:R-:W-:Y:S02]  /*53d0*/  I2FP.F32.S32 R20, R24 ;  /* 0x0000001800147245 */ /* 0x004fe40000201400 */
[----:B------:R-:W-:Y:S01]  /*53e0*/  FADD R21, R21, R14 ;  /* 0x0000000e15157221 */ /* 0x000fe20000000000 */
[----:B------:R-:W-:Y:S02]  /*53f0*/  FADD R22, R22, R17 ;  /* 0x0000001116167221 */ /* 0x000fe40000000000 */
[----:B------:R-:W-:-:S04]  /*5400*/  FFMA R23, R20, -1.5707962512969970703, R19 ;  /* 0xbfc90fda14177823 */ /* 0x000fc80000000013 */
[----:B------:R-:W-:-:S04]  /*5410*/  FFMA R23, R20, -7.5497894158615963534e-08, R23 ;  /* 0xb3a2216814177823 */ /* 0x000fc80000000017 */
[----:B------:R-:W-:Y:S01]  /*5420*/  FFMA R20, R20, -5.3903029534742383927e-15, R23 ;  /* 0xa7c234c514147823 */ /* 0x000fe20000000017 */
[----:B------:R-:W-:-:S03]  /*5430*/  IMAD.MOV.U32 R23, RZ, RZ, R24 ;  /* 0x000000ffff177224 */ /* 0x000fc600078e0018 */
[----:B------:R-:W-:Y:S01]  /*5440*/  IMAD.MOV.U32 R14, RZ, RZ, R20 ;  /* 0x000000ffff0e7224 */ /* 0x000fe200078e0014 */
[----:B------:R-:W-:Y:S06]  /*5450*/  @!P0 BRA `(.L_x_57) ;  /* 0x00000004006c8947 */ /* 0x000fec0003800000 */
[----:B------:R-:W-:-:S13]  /*5460*/  FSETP.NEU.AND P0, PT, |R19|, +INF , PT ;  /* 0x7f8000001300780b */ /* 0x000fda0003f0d200 */
[----:B------:R-:W-:Y:S01]  /*5470*/  @!P0 FMUL R14, RZ, R19 ;  /* 0x00000013ff0e8220 */ /* 0x000fe20000400000 */
[----:B------:R-:W-:Y:S01]  /*5480*/  @!P0 IMAD.MOV.U32 R24, RZ, RZ, RZ ;  /* 0x000000ffff188224 */ /* 0x000fe200078e00ff */
[----:B------:R-:W-:Y:S06]  /*5490*/  @!P0 BRA `(.L_x_57) ;  /* 0x00000004005c8947 */ /* 0x000fec0003800000 */
[----:B------:R-:W-:Y:S02]  /*54a0*/  IMAD.SHL.U32 R24, R19, 0x100, RZ ;  /* 0x0000010013187824 */ /* 0x000fe400078e00ff */
[----:B------:R-:W-:Y:S02]  /*54b0*/  HFMA2 R25, -RZ, RZ, 0, 0 ;  /* 0x00000000ff197431 */ /* 0x000fe400000001ff */
[----:B------:R-:W-:Y:S01]  /*54c0*/  IMAD.MOV.U32 R27, RZ, RZ, RZ ;  /* 0x000000ffff1b7224 */ /* 0x000fe200078e00ff */
[----:B------:R-:W-:Y:S01]  /*54d0*/  UMOV UR5, URZ ;  /* 0x000000ff00057c82 */ /* 0x000fe20008000000 */
[----:B------:R-:W-:-:S07]  /*54e0*/  LOP3.LUT R24, R24, 0x80000000, RZ, 0xfc, !PT ;  /* 0x8000000018187812 */ /* 0x000fce00078efcff */
.L_x_58:
        /* <DEDUP_REMOVED lines=47> */
[--C-:B------:R-:W-:Y:S01]  /*57e0*/  @P3 IMAD.MOV.U32 R24, RZ, RZ, R10.reuse ;  /* 0x000000ffff183224 */ /* 0x100fe200078e000a */
[----:B------:R-:W-:Y:S01]  /*57f0*/  @P5 MOV R24, R25 ;  /* 0x0000001900185202 */ /* 0x000fe20000000f00 */
[----:B------:R-:W-:Y:S02]  /*5800*/  @P5 IMAD.MOV.U32 R15, RZ, RZ, R10 ;  /* 0x000000ffff0f5224 */ /* 0x000fe400078e000a */
        /* <DEDUP_REMOVED lines=13> */
.L_x_60:
[----:B------:R-:W-:Y:S05]  /*58e0*/  BSYNC.RECONVERGENT B1 ;  /* 0x0000000000017941 */ /* 0x000fea0003800200 */
.L_x_59:
        /* <DEDUP_REMOVED lines=18> */
.L_x_57:
[----:B------:R-:W-:Y:S05]  /*5a10*/  BSYNC.RECONVERGENT B0 ;  /* 0x0000000000007941 */ /* 0x000fea0003800200 */
.L_x_56:
[----:B------:R-:W-:Y:S01]  /*5a20*/  FMUL R15, R14, R14 ;  /* 0x0000000e0e0f7220 */ /* 0x000fe20000400000 */
[C---:B------:R-:W-:Y:S01]  /*5a30*/  LOP3.LUT R17, R24.reuse, 0x1, RZ, 0xc0, !PT ;  /* 0x0000000118117812 */ /* 0x040fe200078ec0ff */
[----:B------:R-:W-:Y:S02]  /*5a40*/  BSSY.RECONVERGENT B0, `(.L_x_61) ;  /* 0x000006b000007945 */ /* 0x000fe40003800200 */
[----:B------:R-:W-:Y:S01]  /*5a50*/  FFMA R16, R15, R12, -0.0013887860113754868507 ;  /* 0xbab607ed0f107423 */ /* 0x000fe2000000000c */
[----:B------:R-:W-:Y:S02]  /*5a60*/  ISETP.NE.U32.AND P0, PT, R17, 0x1, PT ;  /* 0x000000011100780c */ /* 0x000fe40003f05070 */
[----:B------:R-:W-:Y:S02]  /*5a70*/  IADD3 R17, PT, PT, R24, 0x1, RZ ;  /* 0x0000000118117810 */ /* 0x000fe40007ffe0ff */
[----:B------:R-:W-:Y:S02]  /*5a80*/  FSEL R24, R16, -0.00019574658654164522886, P0 ;  /* 0xb94d415310187808 */ /* 0x000fe40000000000 */
[----:B------:R-:W-:-:S02]  /*5a90*/  FSEL R26, R13, 0.041666727513074874878, !P0 ;  /* 0x3d2aaabb0d1a7808 */ /* 0x000fc40004000000 */
        /* <DEDUP_REMOVED lines=19> */
.L_x_63:
[----:B------:R-:W0:Y:S02]  /*5bd0*/  LDC.64 R14, c[0x4][RZ] ;  /* 0x01000000ff0e7b82 */ /* 0x000e240000000a00 */
[----:B0-----:R-:W-:-:S05]  /*5be0*/  IMAD.WIDE.U32 R24, R23, 0x4, R14 ;  /* 0x0000000417187825 */ /* 0x001fca00078e000e */
[----:B------:R-:W2:Y:S01]  /*5bf0*/  LDG.E.CONSTANT R15, desc[UR10][R24.64] ;  /* 0x0000000a180f7981 */ /* 0x000ea2000c1e9900 */
[C---:B------:R-:W-:Y:S01]  /*5c00*/  IMAD.SHL.U32 R26, R23.reuse, 0x4, RZ ;  /* 0x00000004171a7824 */ /* 0x040fe200078e00ff */
[----:B------:R-:W-:-:S04]  /*5c10*/  IADD3 R23, PT, PT, R23, 0x1, RZ ;  /* 0x0000000117177810 */ /* 0x000fc80007ffe0ff */
        /* <DEDUP_REMOVED lines=33> */
[----:B------:R-:W-:Y:S01]  /*5e30*/  @P4 IMAD.MOV.U32 R20, RZ, RZ, R6 ;  /* 0x000000ffff144224 */ /* 0x000fe200078e0006 */
[----:B------:R-:W-:Y:S01]  /*5e40*/  ISETP.EQ.AND P4, PT, R24, RZ, PT ;  /* 0x000000ff1800720c */ /* 0x000fe20003f82270 */
[--C-:B------:R-:W-:Y:S01]  /*5e50*/  @P2 IMAD.MOV.U32 R20, RZ, RZ, R7.reuse ;  /* 0x000000ffff142224 */ /* 0x100fe200078e0007 */
[----:B------:R-:W-:Y:S01]  /*5e60*/  @P2 MOV R14, R6 ;  /* 0x00000006000e2202 */ /* 0x000fe20000000f00 */
        /* <DEDUP_REMOVED lines=21> */
.L_x_65:
[----:B------:R-:W-:Y:S05]  /*5fc0*/  BSYNC.RECONVERGENT B1 ;  /* 0x0000000000017941 */ /* 0x000fea0003800200 */
.L_x_64:
        /* <DEDUP_REMOVED lines=18> */
.L_x_62:
[----:B------:R-:W-:Y:S05]  /*60f0*/  BSYNC.RECONVERGENT B0 ;  /* 0x0000000000007941 */ /* 0x000fea0003800200 */
.L_x_61:
        /* <DEDUP_REMOVED lines=49> */
[----:B------:R-:W-:Y:S01]  /*6410*/  SHF.L.U32 R24, R19, 0x8, RZ ;  /* 0x0000000813187819 */ /* 0x000fe200000006ff */
[----:B------:R-:W-:Y:S01]  /*6420*/  IMAD.MOV.U32 R25, RZ, RZ, RZ ;  /* 0x000000ffff197224 */ /* 0x000fe200078e00ff */
[----:B------:R-:W-:Y:S01]  /*6430*/  UMOV UR5, URZ ;  /* 0x000000ff00057c82 */ /* 0x000fe20008000000 */
[----:B------:R-:W-:Y:S01]  /*6440*/  IMAD.MOV.U32 R27, RZ, RZ, RZ ;  /* 0x000000ffff1b7224 */ /* 0x000fe200078e00ff */
[----:B------:R-:W-:-:S07]  /*6450*/  LOP3.LUT R24, R24, 0x80000000, RZ, 0xfc, !PT ;  /* 0x8000000018187812 */ /* 0x000fce00078efcff */
.L_x_68:
        /* <DEDUP_REMOVED lines=56> */
[----:B------:R-:W-:Y:S02]  /*67e0*/  ISETP.EQ.AND P0, PT, R17, 0x8, PT ;  /* 0x000000081100780c */ /* 0x000fe40003f02270 */
[----:B------:R-:W-:Y:S01]  /*67f0*/  @P3 MOV R16, R8 ;  /* 0x0000000800103202 */ /* 0x000fe20000000f00 */
[----:B------:R-:W-:Y:S01]  /*6800*/  @P5 IMAD.MOV.U32 R16, RZ, RZ, R9 ;  /* 0x000000ffff105224 */ /* 0x000fe200078e0009 */
[----:B------:R-:W-:Y:S01]  /*6810*/  SHF.L.W.U32.HI R24, R15, R14, R24 ;  /* 0x0000000e0f187219 */ /* 0x000fe20000010e18 */
[----:B------:R-:W-:-:S08]  /*6820*/  @P4 IMAD.MOV.U32 R16, RZ, RZ, R10 ;  /* 0x000000ffff104224 */ /* 0x000fd000078e000a */
[----:B------:R-:W-:-:S05]  /*6830*/  @P0 IMAD.MOV.U32 R16, RZ, RZ, R25 ;  /* 0x000000ffff100224 */ /* 0x000fca00078e0019 */
[----:B------:R-:W-:-:S07]  /*6840*/  SHF.L.W.U32.HI R15, R16, R14, R15 ;  /* 0x0000000e100f7219 */ /* 0x000fce0000010e0f */
.L_x_70:
[----:B------:R-:W-:Y:S05]  /*6850*/  BSYNC.RECONVERGENT B1 ;  /* 0x0000000000017941 */ /* 0x000fea0003800200 */
.L_x_69:
[C---:B------:R-:W-:Y:S01]  /*6860*/  SHF.L.W.U32.HI R26, R15.reuse, 0x2, R24 ;  /* 0x000000020f1a7819 */ /* 0x040fe20000010e18 */
[----:B------:R-:W-:Y:S01]  /*6870*/  IMAD.SHL.U32 R15, R15, 0x4, RZ ;  /* 0x000000040f0f7824 */ /* 0x000fe200078e00ff */
[----:B------:R-:W-:Y:S01]  /*6880*/  UMOV UR8, 0x54442d19 ;  /* 0x54442d1900087882 */ /* 0x000fe20000000000 */
[----:B------:R-:W-:Y:S01]  /*6890*/  UMOV UR9, 0x3bf921fb ;  /* 0x3bf921fb00097882 */ /* 0x000fe20000000000 */
[----:B------:R-:W-:Y:S02]  /*68a0*/  SHF.R.S32.HI R16, RZ, 0x1f, R26 ;  /* 0x0000001fff107819 */ /* 0x000fe4000001141a */
[----:B------:R-:W-:Y:S02]  /*68b0*/  SHF.R.U32.HI R25, RZ, 0x1e, R24 ;  /* 0x0000001eff197819 */ /* 0x000fe40000011618 */
[C---:B------:R-:W-:Y:S02]  /*68c0*/  LOP3.LUT R14, R16.reuse, R15, RZ, 0x3c, !PT ;  /* 0x0000000f100e7212 */ /* 0x040fe400078e3cff */
[----:B------:R-:W-:-:S02]  /*68d0*/  LOP3.LUT R15, R16, R26, RZ, 0x3c, !PT ;  /* 0x0000001a100f7212 */ /* 0x000fc400078e3cff */
[----:B------:R-:W-:Y:S02]  /*68e0*/  ISETP.GE.AND P0, PT, R19, RZ, PT ;  /* 0x000000ff1300720c */ /* 0x000fe40003f06270 */
[C---:B------:R-:W-:Y:S02]  /*68f0*/  LEA.HI R24, R26.reuse, R25, RZ, 0x1 ;  /* 0x000000191a187211 */ /* 0x040fe400078f08ff */
[----:B------:R-:W0:Y:S01]  /*6900*/  I2F.F64.S64 R14, R14 ;  /* 0x0000000e000e7312 */ /* 0x000e220000301c00 */
[----:B------:R-:W-:Y:S02]  /*6910*/  LOP3.LUT R27, R26, R19, RZ, 0x3c, !PT ;  /* 0x000000131a1b7212 */ /* 0x000fe400078e3cff */
[----:B------:R-:W-:Y:S02]  /*6920*/  IMAD.MOV R25, RZ, RZ, -R24 ;  /* 0x000000ffff197224 */ /* 0x000fe400078e0a18 */
[----:B------:R-:W-:-:S04]  /*6930*/  ISETP.GE.AND P1, PT, R27, RZ, PT ;  /* 0x000000ff1b00720c */ /* 0x000fc80003f26270 */
[----:B------:R-:W-:Y:S01]  /*6940*/  @!P0 MOV R24, R25 ;  /* 0x0000001900188202 */ /* 0x000fe20000000f00 */
[----:B0-----:R-:W-:-:S10]  /*6950*/  DMUL R16, R14, UR8 ;  /* 0x000000080e107c28 */ /* 0x001fd40008000000 */
[----:B------:R-:W0:Y:S02]  /*6960*/  F2F.F32.F64 R16, R16 ;  /* 0x0000001000107310 */ /* 0x000e240000301000 */
[----:B0-----:R-:W-:-:S07]  /*6970*/  FSEL R14, -R16, R16, !P1 ;  /* 0x00000010100e7208 */ /* 0x001fce0004800100 */
.L_x_67:
[----:B------:R-:W-:Y:S05]  /*6980*/  BSYNC.RECONVERGENT B0 ;  /* 0x0000000000007941 */ /* 0x000fea0003800200 */
.L_x_66:
        /* <DEDUP_REMOVED lines=27> */
.L_x_73:
        /* <DEDUP_REMOVED lines=52> */
[----:B------:R-:W-:Y:S01]  /*6e80*/  @P2 MOV R15, R5 ;  /* 0x00000005000f2202 */ /* 0x000fe20000000f00 */
[----:B------:R-:W-:Y:S02]  /*6e90*/  @P1 IMAD.MOV.U32 R15, RZ, RZ, R6 ;  /* 0x000000ffff0f1224 */ /* 0x000fe400078e0006 */
[----:B------:R-:W-:Y:S01]  /*6ea0*/  @P0 IMAD.MOV.U32 R15, RZ, RZ, R7 ;  /* 0x000000ffff0f0224 */ /* 0x000fe200078e0007 */
[----:B------:R-:W-:Y:S01]  /*6eb0*/  ISETP.EQ.AND P0, PT, R17, 0x8, PT ;  /* 0x000000081100780c */ /* 0x000fe20003f02270 */
[----:B------:R-:W-:Y:S01]  /*6ec0*/  @P3 IMAD.MOV.U32 R15, RZ, RZ, R8 ;  /* 0x000000ffff0f3224 */ /* 0x000fe200078e0008 */
[----:B------:R-:W-:Y:S01]  /*6ed0*/  LOP3.LUT R17, R16, 0x1f, RZ, 0xc0, !PT ;  /* 0x0000001f10117812 */ /* 0x000fe200078ec0ff */
[----:B------:R-:W-:Y:S02]  /*6ee0*/  @P4 IMAD.MOV.U32 R15, RZ, RZ, R9 ;  /* 0x000000ffff0f4224 */ /* 0x000fe400078e0009 */
[----:B------:R-:W-:Y:S01]  /*6ef0*/  @P5 IMAD.MOV.U32 R15, RZ, RZ, R10 ;  /* 0x000000ffff0f5224 */ /* 0x000fe200078e000a */
[----:B------:R-:W-:-:S07]  /*6f00*/  SHF.L.W.U32.HI R20, R14, R17, R20 ;  /* 0x000000110e147219 */ /* 0x000fce0000010e14 */
[----:B------:R-:W-:-:S04]  /*6f10*/  @P0 MOV R15, R23 ;  /* 0x00000017000f0202 */ /* 0x000fc80000000f00 */
[----:B------:R-:W-:-:S07]  /*6f20*/  SHF.L.W.U32.HI R14, R15, R17, R14 ;  /* 0x000000110f0e7219 */ /* 0x000fce0000010e0e */
.L_x_75:
[----:B------:R-:W-:Y:S05]  /*6f30*/  BSYNC.RECONVERGENT B1 ;  /* 0x0000000000017941 */ /* 0x000fea0003800200 */
.L_x_74:
        /* <DEDUP_REMOVED lines=18> */
.L_x_72:
[----:B------:R-:W-:Y:S05]  /*7060*/  BSYNC.RECONVERGENT B0 ;  /* 0x0000000000007941 */ /* 0x000fea0003800200 */
.L_x_71:
[----:B------:R-:W-:Y:S01]  /*7070*/  FMUL R15, R20, R20 ;  /* 0x00000014140f7220 */ /* 0x000fe20000400000 */
[----:B------:R-:W-:Y:S01]  /*7080*/  LOP3.LUT R14, R23, 0x1, RZ, 0xc0, !PT ;  /* 0x00000001170e7812 */ /* 0x000fe200078ec0ff */
[----:B------:R-:W-:Y:S01]  /*7090*/  UIMAD UR5, UR4, 0x14, URZ ;  /* 0x00000014040578a4 */ /* 0x000fe2000f8e02ff */
[----:B------:R-:W0:Y:S01]  /*70a0*/  LDC R16, c[0x0][0x380] ;  /* 0x0000e000ff107b82 */ /* 0x000e220000000800 */
[----:B------:R-:W-:Y:S01]  /*70b0*/  FFMA R12, R15, R12, -0.0013887860113754868507 ;  /* 0xbab607ed0f0c7423 */ /* 0x000fe2000000000c */
[----:B------:R-:W-:Y:S01]  /*70c0*/  ISETP.NE.U32.AND P0, PT, R14, 0x1, PT ;  /* 0x000000010e00780c */ /* 0x000fe20003f05070 */
[----:B------:R-:W-:Y:S01]  /*70d0*/  UIADD3 UR7, UPT, UPT, UR7, 0x4, URZ ;  /* 0x0000000407077890 */ /* 0x000fe2000fffe0ff */
[----:B------:R-:W-:Y:S01]  /*70e0*/  LOP3.LUT P1, RZ, R23, 0x2, RZ, 0xc0, !PT ;  /* 0x0000000217ff7812 */ /* 0x000fe2000782c0ff */
[----:B------:R-:W-:Y:S01]  /*70f0*/  UIADD3 UR4, UPT, UPT, UR4, 0x4, URZ ;  /* 0x0000000404047890 */ /* 0x000fe2000fffe0ff */
[----:B------:R-:W-:Y:S02]  /*7100*/  FSEL R14, R13, 0.041666727513074874878, P0 ;  /* 0x3d2aaabb0d0e7808 */ /* 0x000fe40000000000 */
[----:B------:R-:W-:-:S02]  /*7110*/  FSEL R12, R12, -0.00019574658654164522886, !P0 ;  /* 0xb94d41530c0c7808 */ /* 0x000fc40004000000 */
[----:B------:R-:W-:Y:S01]  /*7120*/  FSEL R18, -R18, -0.4999999701976776123, P0 ;  /* 0xbeffffff12127808 */ /* 0x000fe20000000100 */
[----:B------:R-:W1:Y:S01]  /*7130*/  LDCU UR6, c[0x3][UR5+0x48] ;  /* 0x00c00900050677ac */ /* 0x000e620008000800 */
[----:B------:R-:W-:Y:S01]  /*7140*/  FSEL R20, R20, 1, P0 ;  /* 0x3f80000014147808 */ /* 0x000fe20000000000 */
[C---:B------:R-:W-:Y:S01]  /*7150*/  FFMA R12, R15.reuse, R12, R14 ;  /* 0x0000000c0f0c7223 */ /* 0x040fe2000000000e */
[----:B------:R-:W2:Y:S03]  /*7160*/  LDCU UR5, c[0x3][UR5+0x4c] ;  /* 0x00c00980050577ac */ /* 0x000ea60008000800 */
[C---:B------:R-:W-:Y:S01]  /*7170*/  FFMA R12, R15.reuse, R12, R18 ;  /* 0x0000000c0f0c7223 */ /* 0x040fe20000000012 */
[----:B------:R-:W-:-:S04]  /*7180*/  FFMA R15, R15, R20, RZ ;  /* 0x000000140f0f7223 */ /* 0x000fc800000000ff */
[----:B------:R-:W-:Y:S01]  /*7190*/  FFMA R12, R15, R12, R20 ;  /* 0x0000000c0f0c7223 */ /* 0x000fe20000000014 */
[----:B0-----:R-:W-:-:S03]  /*71a0*/  ISETP.LE.AND P0, PT, R16, UR7, PT ;  /* 0x0000000710007c0c */ /* 0x001fc6000bf03270 */
[----:B------:R-:W-:Y:S01]  /*71b0*/  @P1 FADD R12, RZ, -R12 ;  /* 0x8000000cff0c1221 */ /* 0x000fe20000000000 */
[----:B------:R-:W-:-:S03]  /*71c0*/  ISETP.LT.U32.AND P1, PT, R11, 0x1fc, PT ;  /* 0x000001fc0b00780c */ /* 0x000fc60003f21070 */
[C---:B-1----:R-:W-:Y:S01]  /*71d0*/  FMUL R13, R12.reuse, UR6 ;  /* 0x000000060c0d7c20 */ /* 0x042fe20008400000 */
[----:B--2---:R-:W-:-:S03]  /*71e0*/  FMUL R11, R12, UR5 ;  /* 0x000000050c0b7c20 */ /* 0x004fc60008400000 */
[C---:B------:R-:W-:Y:S01]  /*71f0*/  FFMA R13, R24.reuse, UR5, R13 ;  /* 0x00000005180d7c23 */ /* 0x040fe2000800000d */
[----:B------:R-:W-:-:S03]  /*7200*/  FFMA R12, R24, UR6, -R11 ;  /* 0x00000006180c7c23 */ /* 0x000fc6000800080b */
[----:B------:R-:W-:Y:S01]  /*7210*/  FADD R22, R22, R13 ;  /* 0x0000000d16167221 */ /* 0x000fe20000000000 */
[----:B------:R-:W-:Y:S01]  /*7220*/  FADD R21, R21, R12 ;  /* 0x0000000c15157221 */ /* 0x000fe20000000000 */
[----:B------:R-:W-:Y:S06]  /*7230*/  @!P0 BRA P1, `(.L_x_76) ;  /* 0xffffffc0005c8947 */ /* 0x000fec000083ffff */
.L_x_35:
[----:B------:R-:W0:Y:S01]  /*7240*/  S2R R7, SR_TID.X ;  /* 0x0000000000077919 */ /* 0x000e220000002100 */
[----:B-----5:R-:W1:Y:S08]  /*7250*/  LDC.64 R4, c[0x0][0x3a0] ;  /* 0x0000e800ff047b82 */ /* 0x020e700000000a00 */
[----:B------:R-:W2:Y:S01]  /*7260*/  LDC.64 R2, c[0x0][0x3a8] ;  /* 0x0000ea00ff027b82 */ /* 0x000ea20000000a00 */
[----:B0-----:R-:W-:-:S04]  /*7270*/  IMAD R7, R0, 0x100, R7 ;  /* 0x0000010000077824 */ /* 0x001fc800078e0207 */
[----:B-1----:R-:W-:-:S04]  /*7280*/  IMAD.WIDE R4, R7, 0x4, R4 ;  /* 0x0000000407047825 */ /* 0x002fc800078e0204 */
[----:B--2---:R-:W-:Y:S01]  /*7290*/  IMAD.WIDE R2, R7, 0x4, R2 ;  /* 0x0000000407027825 */ /* 0x004fe200078e0202 */
[----:B------:R-:W-:Y:S04]  /*72a0*/  STG.E desc[UR10][R4.64], R21 ;  /* 0x0000001504007986 */ /* 0x000fe8000c10190a */
[----:B------:R-:W-:Y:S01]  /*72b0*/  STG.E desc[UR10][R2.64], R22 ;  /* 0x0000001602007986 */ /* 0x000fe2000c10190a */
[----:B------:R-:W-:Y:S05]  /*72c0*/  EXIT ;  /* 0x000000000000794d */ /* 0x000fea0003800000 */
.L_x_77:
[----:B------:R-:W-:-:S00]  /*72d0*/  BRA `(.L_x_77) ;  /* 0xfffffffc00fc7947 */ /* 0x000fc0000383ffff */
[----:B------:R-:W-:-:S00]  /*72e0*/  NOP ;  /* 0x0000000000007918 */ /* 0x000fc00000000000 */
        /* <DEDUP_REMOVED lines=9> */
.L_x_79:


//--------------------- .text._Z16ComputeRhoPhiGPUiPfS_S_S_S_S_ --------------------------
	.section	.text._Z16ComputeRhoPhiGPUiPfS_S_S_S_S_,"ax",@progbits
	.align	128
        .global         _Z16ComputeRhoPhiGPUiPfS_S_S_S_S_
        .type           _Z16ComputeRhoPhiGPUiPfS_S_S_S_S_,@function
        .size           _Z16ComputeRhoPhiGPUiPfS_S_S_S_S_,(.L_x_80 - _Z16ComputeRhoPhiGPUiPfS_S_S_S_S_)
        .other          _Z16ComputeRhoPhiGPUiPfS_S_S_S_S_,@"STO_CUDA_ENTRY STV_DEFAULT"
_Z16ComputeRhoPhiGPUiPfS_S_S_S_S_:
.text._Z16ComputeRhoPhiGPUiPfS_S_S_S_S_:
[----:B------:R-:W-:Y:S01]  /*0000*/  LDC R1, c[0x0][0x37c] ;  /* 0x0000df00ff017b82 */ /* 0x000fe20000000800 */
[----:B------:R-:W0:Y:S01]  /*0010*/  S2R R0, SR_CTAID.X ;  /* 0x0000000000007919 */ /* 0x000e220000002500 */
[----:B------:R-:W1:Y:S01]  /*0020*/  LDCU UR4, c[0x0][0x380] ;  /* 0x00007000ff0477ac */ /* 0x000e620008000800 */
[----:B------:R-:W0:Y:S02]  /*0030*/  S2R R3, SR_TID.X ;  /* 0x0000000000037919 */ /* 0x000e240000002100 */
[----:B0-----:R-:W-:-:S04]  /*0040*/  LEA R0, R0, R3, 0x9 ;  /* 0x0000000300007211 */ /* 0x001fc800078e48ff */
[----:B-1----:R-:W-:-:S13]  /*0050*/  ISETP.GE.AND P0, PT, R0, UR4, PT ;  /* 0x0000000400007c0c */ /* 0x002fda000bf06270 */
[----:B------:R-:W-:Y:S05]  /*0060*/  @P0 EXIT ;  /* 0x000000000000094d */ /* 0x000fea0003800000 */
[----:B------:R-:W0:Y:S01]  /*0070*/  LDC.64 R4, c[0x0][0x390] ;  /* 0x0000e400ff047b82 */ /* 0x000e220000000a00 */
[----:B------:R-:W1:Y:S07]  /*0080*/  LDCU.64 UR4, c[0x0][0x358] ;  /* 0x00006b00ff0477ac */ /* 0x000e6e0008000a00 */
[----:B------:R-:W2:Y:S08]  /*0090*/  LDC.64 R8, c[0x0][0x3a0] ;  /* 0x0000e800ff087b82 */ /* 0x000eb00000000a00 */
[----:B------:R-:W3:Y:S08]  /*00a0*/  LDC.64 R6, c[0x0][0x398] ;  /* 0x0000e600ff067b82 */ /* 0x000ef00000000a00 */
[----:B------:R-:W4:Y:S01]  /*00b0*/  LDC.64 R2, c[0x0][0x388] ;  /* 0x0000e200ff027b82 */ /* 0x000f220000000a00 */
[----:B0-----:R-:W-:-:S06]  /*00c0*/  IMAD.WIDE R4, R0, 0x4, R4 ;  /* 0x0000000400047825 */ /* 0x001fcc00078e0204 */
[----:B-1----:R-:W5:Y:S01]  /*00d0*/  LDG.E R4, desc[UR4][R4.64] ;  /* 0x0000000404047981 */ /* 0x002f62000c1e1900 */
[C---:B--2---:R-:W-:Y:S01]  /*00e0*/  IMAD.WIDE R8, R0.reuse, 0x4, R8 ;  /* 0x0000000400087825 */ /* 0x044fe200078e0208 */
[----:B------:R-:W0:Y:S05]  /*00f0*/  LDC.64 R10, c[0x0][0x3a8] ;  /* 0x0000ea00ff0a7b82 */ /* 0x000e2a0000000a00 */
[----:B------:R-:W5:Y:S01]  /*0100*/  LDG.E R9, desc[UR4][R8.64] ;  /* 0x0000000408097981 */ /* 0x000f62000c1e1900 */
[C---:B---3--:R-:W-:Y:S02]  /*0110*/  IMAD.WIDE R6, R0.reuse, 0x4, R6 ;  /* 0x0000000400067825 */ /* 0x048fe400078e0206 */
[----:B------:R-:W1:Y:S04]  /*0120*/  LDC.64 R12, c[0x0][0x3b0] ;  /* 0x0000ec00ff0c7b82 */ /* 0x000e680000000a00 */
[----:B------:R-:W2:Y:S01]  /*0130*/  LDG.E R7, desc[UR4][R6.64] ;  /* 0x0000000406077981 */ /* 0x000ea2000c1e1900 */
[----:B----4-:R-:W-:-:S06]  /*0140*/  IMAD.WIDE R2, R0, 0x4, R2 ;  /* 0x0000000400027825 */ /* 0x010fcc00078e0202 */
[----:B------:R-:W3:Y:S01]  /*0150*/  LDG.E R2, desc[UR4][R2.64] ;  /* 0x0000000402027981 */ /* 0x000ee2000c1e1900 */
[C---:B-----5:R-:W-:Y:S01]  /*0160*/  FMUL R15, R4.reuse, R9 ;  /* 0x00000009040f7220 */ /* 0x060fe20000400000 */
[----:B--2---:R-:W-:Y:S01]  /*0170*/  FMUL R14, R4, R7 ;  /* 0x00000007040e7220 */ /* 0x004fe20000400000 */
[----:B0-----:R-:W-:-:S04]  /*0180*/  IMAD.WIDE R4, R0, 0x4, R10 ;  /* 0x0000000400047825 */ /* 0x001fc800078e020a */
[----:B-1----:R-:W-:-:S04]  /*0190*/  IMAD.WIDE R10, R0, 0x4, R12 ;  /* 0x00000004000a7825 */ /* 0x002fc800078e020c */
[C---:B---3--:R-:W-:Y:S01]  /*01a0*/  FFMA R15, R2.reuse, R7, R15 ;  /* 0x00000007020f7223 */ /* 0x048fe2000000000f */
[----:B------:R-:W-:-:S04]  /*01b0*/  FFMA R17, R2, R9, -R14 ;  /* 0x0000000902117223 */ /* 0x000fc8000000080e */
[----:B------:R-:W-:Y:S04]  /*01c0*/  STG.E desc[UR4][R4.64], R15 ;  /* 0x0000000f04007986 */ /* 0x000fe8000c101904 */
[----:B------:R-:W-:Y:S01]  /*01d0*/  STG.E desc[UR4][R10.64], R17 ;  /* 0x000000110a007986 */ /* 0x000fe2000c101904 */
[----:B------:R-:W-:Y:S05]  /*01e0*/  EXIT ;  /* 0x000000000000794d */ /* 0x000fea0003800000 */
.L_x_78:
        /* <DEDUP_REMOVED lines=9> */
.L_x_80:


//--------------------- .nv.global.init           --------------------------
	.section	.nv.global.init,"aw",@progbits
	.align	4
.nv.global.init:
	.type		__cudart_i2opi_f,@object
	.size		__cudart_i2opi_f,(.L_1 - __cudart_i2opi_f)
__cudart_i2opi_f:
        /*0000*/ 	.byte	0x41, 0x90, 0x43, 0x3c, 0x99, 0x95, 0x62, 0xdb, 0xc0, 0xdd, 0x34, 0xf5, 0xd1, 0x57, 0x27, 0xfc
        /*0010*/ 	.byte	0x29, 0x15, 0x44, 0x4e, 0x6e, 0x83, 0xf9, 0xa2
.L_1:


//--------------------- .nv.shared.reserved.0     --------------------------
	.section	.nv.shared.reserved.0,"aw",@nobits
	.weak		__nv_reservedSMEM_offset_0_alias
	.size		__nv_reservedSMEM_offset_0_alias, 0, 64
	.other		__nv_reservedSMEM_offset_0_alias,@"STO_CUDA_RESERVED_SHARED STV_DEFAULT"
__nv_reservedSMEM_offset_0_alias:
	.zero		0
	.zero		64


//--------------------- .nv.constant0._Z13ComputeFH_GPUiiPfS_S_S_S_ --------------------------
	.section	.nv.constant0._Z13ComputeFH_GPUiiPfS_S_S_S_,"a",@progbits
	.sectionflags	@""
	.align	4
.nv.constant0._Z13ComputeFH_GPUiiPfS_S_S_S_:
	.zero		944


//--------------------- .nv.constant0._Z16ComputeRhoPhiGPUiPfS_S_S_S_S_ --------------------------
	.section	.nv.constant0._Z16ComputeRhoPhiGPUiPfS_S_S_S_S_,"a",@progbits
	.sectionflags	@""
	.align	4
.nv.constant0._Z16ComputeRhoPhiGPUiPfS_S_S_S_S_:
	.zero		952


//--------------------- SYMBOLS --------------------------

	.type		.nv.reservedSmem.offset0,@object
	.size		.nv.reservedSmem.offset0,0x4
